// auto-generated by cutlass_sweep.gemm — config: {"arch": "sm_90", "cluster_m": 1, "cluster_n": 1, "dtype": "e4m3", "dtype_b": "e4m3", "layout": "nt", "stages": 0, "tile_k": 64, "tile_m": 64, "tile_n": 256}
#include "cutlass/cutlass.h"
#include "cutlass/gemm/collective/collective_builder.hpp"
#include "cutlass/gemm/device/gemm_universal_adapter.h"
#include "cutlass/gemm/kernel/gemm_universal.hpp"
#include "cutlass/epilogue/collective/collective_builder.hpp"

using ElemA = cutlass::float_e4m3_t;
using ElemB = cutlass::float_e4m3_t;
using ElemCD = cutlass::float_e4m3_t;
using Acc  = float;
using TileShape    = cute::Shape<cute::_64, cute::_256, cute::_64>;
using ClusterShape = cute::Shape<cute::_1, cute::_1, cute::_1>;

using CollectiveEpilogue = typename cutlass::epilogue::collective::CollectiveBuilder<
    cutlass::arch::Sm90, cutlass::arch::OpClassTensorOp,
    TileShape, ClusterShape,
    cutlass::epilogue::collective::EpilogueTileAuto,
    Acc, Acc,
    ElemCD, cutlass::layout::RowMajor, 128 / cutlass::sizeof_bits<ElemCD>::value,
    ElemCD, cutlass::layout::RowMajor, 128 / cutlass::sizeof_bits<ElemCD>::value,
    cutlass::epilogue::collective::EpilogueScheduleAuto
  >::CollectiveOp;

using CollectiveMainloop = typename cutlass::gemm::collective::CollectiveBuilder<
    cutlass::arch::Sm90, cutlass::arch::OpClassTensorOp,
    ElemA, cutlass::layout::RowMajor, 128 / cutlass::sizeof_bits<ElemA>::value,
    ElemB, cutlass::layout::ColumnMajor, 128 / cutlass::sizeof_bits<ElemB>::value,
    Acc,
    TileShape, ClusterShape,
    cutlass::gemm::collective::StageCountAutoCarveout<static_cast<int>(sizeof(typename CollectiveEpilogue::SharedStorage))>,
    cutlass::gemm::collective::KernelScheduleAuto
  >::CollectiveOp;

using GemmKernel = cutlass::gemm::kernel::GemmUniversal<
    cute::Shape<int,int,int,int>,
    CollectiveMainloop,
    CollectiveEpilogue
>;
using Gemm = cutlass::gemm::device::GemmUniversalAdapter<GemmKernel>;

// Force the device kernel symbol into the cubin without needing a host main.
auto* _anchor = &cutlass::device_kernel<GemmKernel>;


// ===== COMPILED SASS (sm_90a) =====

	.target	sm_90a

	.elftype	@"ET_EXEC"


//--------------------- .note.nv.tkinfo           --------------------------
	.section	.note.nv.tkinfo,"",@"SHT_NOTE"
	.sectionflags	@"SHF_NOTE_NV_TKINFO"
	.tkinfo
        /*0018*/ 	.word	0x00000002
        /*0030*/ 	.string	""
        /*0030*/ 	.string	"ptxas"
        /*0030*/ 	.string	"Cuda compilation tools, release 13.0, V13.0.88"
        /*0030*/ 	.string	"Build cuda_13.0.r13.0/compiler.36424714_0"
        /*0030*/ 	.string	"-arch sm_90a -m 64 "



//--------------------- .note.nv.cuinfo           --------------------------
	.section	.note.nv.cuinfo,"",@"SHT_NOTE"
	.sectionflags	@"SHF_NOTE_NV_CUINFO"
        /*0018*/ 	.short	0x0002
        /*001a*/ 	.short	0x005a
        /*001c*/ 	.short	0x0082
	.zero		2


//--------------------- .nv.info                  --------------------------
	.section	.nv.info,"",@"SHT_CUDA_INFO"
	.align	4


	//----- nvinfo : EIATTR_REGCOUNT
	.align		4
        /*0000*/ 	.byte	0x04, 0x2f
        /*0002*/ 	.short	(.L_12 - .L_11)
	.align		4
.L_11:
        /*0004*/ 	.word	index@(_ZN7cutlass13device_kernelINS_4gemm6kernel13GemmUniversalIN4cute5tupleIJiiiiEEENS1_10collective13CollectiveMmaINS1_37MainloopSm90TmaGmmaWarpSpecializedFP8ILi11ENS5_IJNS4_1CILi1EEESB_SB_EEENS1_32KernelTmaWarpSpecializedPingpongEEENS5_IJNSA_ILi64EEENSA_ILi256EEESF_EEENS_12float_e4m3_tENS5_IJlSB_lEEESI_SJ_NS4_8TiledMMAINS4_8MMA_AtomIJNS4_4SM904GMMA31MMA_64x256x32_F32E4M3E4M3_SS_TNILNSN_7ScaleInE1ELSP_1EEEEEENS4_6LayoutISC_NS5_IJNSA_ILi0EEEST_ST_EEEEENS5_IJNS4_10UnderscoreESW_SW_EEEEENS4_13SM90_TMA_LOADENS4_14ComposedLayoutINS4_7SwizzleILi2ELi4ELi3EEENS4_18smem_ptr_flag_bitsILi8EEENSS_INS5_IJNSA_ILi8EEESF_EEENS5_IJSF_SB_EEEEEEEvNS4_8identityESZ_S19_vS1A_EENS_8epilogue10collective6detail29Sm90TmaWarpSpecializedAdapterINS1D_15DefaultEpilogueISI_SJ_SJ_NS1C_6thread17LinearCombinationISI_Li1EffLNS1H_9ScaleType4KindE0ELNS_15FloatRoundStyleE2ESI_EENS1_15EpilogueDefaultEEEEEvvEEEEvNT_6ParamsE)
        /*0008*/ 	.word	0x000000a8


	//----- nvinfo : EIATTR_FRAME_SIZE
	.align		4
.L_12:
        /*000c*/ 	.byte	0x04, 0x11
        /*000e*/ 	.short	(.L_14 - .L_13)
	.align		4
.L_13:
        /*0010*/ 	.word	index@(_ZN7cutlass13device_kernelINS_4gemm6kernel13GemmUniversalIN4cute5tupleIJiiiiEEENS1_10collective13CollectiveMmaINS1_37MainloopSm90TmaGmmaWarpSpecializedFP8ILi11ENS5_IJNS4_1CILi1EEESB_SB_EEENS1_32KernelTmaWarpSpecializedPingpongEEENS5_IJNSA_ILi64EEENSA_ILi256EEESF_EEENS_12float_e4m3_tENS5_IJlSB_lEEESI_SJ_NS4_8TiledMMAINS4_8MMA_AtomIJNS4_4SM904GMMA31MMA_64x256x32_F32E4M3E4M3_SS_TNILNSN_7ScaleInE1ELSP_1EEEEEENS4_6LayoutISC_NS5_IJNSA_ILi0EEEST_ST_EEEEENS5_IJNS4_10UnderscoreESW_SW_EEEEENS4_13SM90_TMA_LOADENS4_14ComposedLayoutINS4_7SwizzleILi2ELi4ELi3EEENS4_18smem_ptr_flag_bitsILi8EEENSS_INS5_IJNSA_ILi8EEESF_EEENS5_IJSF_SB_EEEEEEEvNS4_8identityESZ_S19_vS1A_EENS_8epilogue10collective6detail29Sm90TmaWarpSpecializedAdapterINS1D_15DefaultEpilogueISI_SJ_SJ_NS1C_6thread17LinearCombinationISI_Li1EffLNS1H_9ScaleType4KindE0ELNS_15FloatRoundStyleE2ESI_EENS1_15EpilogueDefaultEEEEEvvEEEEvNT_6ParamsE)
        /*0014*/ 	.word	0x00000110


	//----- nvinfo : EIATTR_MIN_STACK_SIZE
	.align		4
.L_14:
        /*0018*/ 	.byte	0x04, 0x12
        /*001a*/ 	.short	(.L_16 - .L_15)
	.align		4
.L_15:
        /*001c*/ 	.word	index@(_ZN7cutlass13device_kernelINS_4gemm6kernel13GemmUniversalIN4cute5tupleIJiiiiEEENS1_10collective13CollectiveMmaINS1_37MainloopSm90TmaGmmaWarpSpecializedFP8ILi11ENS5_IJNS4_1CILi1EEESB_SB_EEENS1_32KernelTmaWarpSpecializedPingpongEEENS5_IJNSA_ILi64EEENSA_ILi256EEESF_EEENS_12float_e4m3_tENS5_IJlSB_lEEESI_SJ_NS4_8TiledMMAINS4_8MMA_AtomIJNS4_4SM904GMMA31MMA_64x256x32_F32E4M3E4M3_SS_TNILNSN_7ScaleInE1ELSP_1EEEEEENS4_6LayoutISC_NS5_IJNSA_ILi0EEEST_ST_EEEEENS5_IJNS4_10UnderscoreESW_SW_EEEEENS4_13SM90_TMA_LOADENS4_14ComposedLayoutINS4_7SwizzleILi2ELi4ELi3EEENS4_18smem_ptr_flag_bitsILi8EEENSS_INS5_IJNSA_ILi8EEESF_EEENS5_IJSF_SB_EEEEEEEvNS4_8identityESZ_S19_vS1A_EENS_8epilogue10collective6detail29Sm90TmaWarpSpecializedAdapterINS1D_15DefaultEpilogueISI_SJ_SJ_NS1C_6thread17LinearCombinationISI_Li1EffLNS1H_9ScaleType4KindE0ELNS_15FloatRoundStyleE2ESI_EENS1_15EpilogueDefaultEEEEEvvEEEEvNT_6ParamsE)
        /*0020*/ 	.word	0x00000110
.L_16:


//--------------------- .nv.compat                --------------------------
	.section	.nv.compat,"",@"SHT_CUDA_COMPAT_INFO"
	.align	4
        /*0000*/ 	.byte	0x02, 0x09, 0x01, 0x00, 0x02, 0x02, 0x04, 0x00, 0x02, 0x05, 0x05, 0x00, 0x03, 0x07, 0x01, 0x01
        /*0010*/ 	.byte	0x02, 0x03, 0x01, 0x00, 0x02, 0x06, 0x01, 0x00, 0x04, 0x0b, 0x08, 0x00, 0x00, 0x00, 0x00, 0x00
        /*0020*/ 	.byte	0x00, 0x00, 0x00, 0x00


//--------------------- .nv.info._ZN7cutlass13device_kernelINS_4gemm6kernel13GemmUniversalIN4cute5tupleIJiiiiEEENS1_10collective13CollectiveMmaINS1_37MainloopSm90TmaGmmaWarpSpecializedFP8ILi11ENS5_IJNS4_1CILi1EEESB_SB_EEENS1_32KernelTmaWarpSpecializedPingpongEEENS5_IJNSA_ILi64EEENSA_ILi256EEESF_EEENS_12float_e4m3_tENS5_IJlSB_lEEESI_SJ_NS4_8TiledMMAINS4_8MMA_AtomIJNS4_4SM904GMMA31MMA_64x256x32_F32E4M3E4M3_SS_TNILNSN_7ScaleInE1ELSP_1EEEEEENS4_6LayoutISC_NS5_IJNSA_ILi0EEEST_ST_EEEEENS5_IJNS4_10UnderscoreESW_SW_EEEEENS4_13SM90_TMA_LOADENS4_14ComposedLayoutINS4_7SwizzleILi2ELi4ELi3EEENS4_18smem_ptr_flag_bitsILi8EEENSS_INS5_IJNSA_ILi8EEESF_EEENS5_IJSF_SB_EEEEEEEvNS4_8identityESZ_S19_vS1A_EENS_8epilogue10collective6detail29Sm90TmaWarpSpecializedAdapterINS1D_15DefaultEpilogueISI_SJ_SJ_NS1C_6thread17LinearCombinationISI_Li1EffLNS1H_9ScaleType4KindE0ELNS_15FloatRoundStyleE2ESI_EENS1_15EpilogueDefaultEEEEEvvEEEEvNT_6ParamsE --------------------------
	.section	.nv.info._ZN7cutlass13device_kernelINS_4gemm6kernel13GemmUniversalIN4cute5tupleIJiiiiEEENS1_10collective13CollectiveMmaINS1_37MainloopSm90TmaGmmaWarpSpecializedFP8ILi11ENS5_IJNS4_1CILi1EEESB_SB_EEENS1_32KernelTmaWarpSpecializedPingpongEEENS5_IJNSA_ILi64EEENSA_ILi256EEESF_EEENS_12float_e4m3_tENS5_IJlSB_lEEESI_SJ_NS4_8TiledMMAINS4_8MMA_AtomIJNS4_4SM904GMMA31MMA_64x256x32_F32E4M3E4M3_SS_TNILNSN_7ScaleInE1ELSP_1EEEEEENS4_6LayoutISC_NS5_IJNSA_ILi0EEEST_ST_EEEEENS5_IJNS4_10UnderscoreESW_SW_EEEEENS4_13SM90_TMA_LOADENS4_14ComposedLayoutINS4_7SwizzleILi2ELi4ELi3EEENS4_18smem_ptr_flag_bitsILi8EEENSS_INS5_IJNSA_ILi8EEESF_EEENS5_IJSF_SB_EEEEEEEvNS4_8identityESZ_S19_vS1A_EENS_8epilogue10collective6detail29Sm90TmaWarpSpecializedAdapterINS1D_15DefaultEpilogueISI_SJ_SJ_NS1C_6thread17LinearCombinationISI_Li1EffLNS1H_9ScaleType4KindE0ELNS_15FloatRoundStyleE2ESI_EENS1_15EpilogueDefaultEEEEEvvEEEEvNT_6ParamsE,"",@"SHT_CUDA_INFO"
	.sectionflags	@""
	.align	4


	//----- nvinfo : EIATTR_CUDA_API_VERSION
	.align		4
        /*0000*/ 	.byte	0x04, 0x37
        /*0002*/ 	.short	(.L_18 - .L_17)
.L_17:
        /*0004*/ 	.word	0x00000082


	//----- nvinfo : EIATTR_KPARAM_INFO
	.align		4
.L_18:
        /*0008*/ 	.byte	0x04, 0x17
        /*000a*/ 	.short	(.L_20 - .L_19)
.L_19:
        /*000c*/ 	.word	0x00000000
        /*0010*/ 	.short	0x0000
        /*0012*/ 	.short	0x0070
        /*0014*/ 	.byte	0x00, 0xf0, 0x01, 0x10


	//----- nvinfo : EIATTR_SPARSE_MMA_MASK
	.align		4
.L_20:
        /*0018*/ 	.byte	0x03, 0x50
        /*001a*/ 	.short	0x0000


	//----- nvinfo : EIATTR_MAXREG_COUNT
	.align		4
        /*001c*/ 	.byte	0x03, 0x1b
        /*001e*/ 	.short	0x00a8


	//----- nvinfo : EIATTR_NUM_BARRIERS
	.align		4
        /*0020*/ 	.byte	0x02, 0x4c
        /*0022*/ 	.byte	0x01
	.zero		1


	//----- nvinfo : EIATTR_ANNOTATIONS
	.align		4
        /*0024*/ 	.byte	0x04, 0x55
        /*0026*/ 	.short	(.L_22 - .L_21)


	//   ....[0]....
.L_21:
        /*0028*/ 	.word	0x00000001
        /*002c*/ 	.byte	0x60, 0x0c, 0x00, 0x00, 0x01, 0x00, 0x00, 0x00, 0x90, 0x0c, 0x00, 0x00, 0x01, 0x00, 0x00, 0x00
        /* <DEDUP_REMOVED lines=206> */
        /*0d1c*/ 	.byte	0x30, 0x04, 0x01, 0x00


	//----- nvinfo : EIATTR_MERCURY_ISA_VERSION
	.align		4
.L_22:
        /*0d20*/ 	.byte	0x03, 0x5f
        /*0d22*/ 	.short	0x0101


	//----- nvinfo : EIATTR_INT_WARP_WIDE_INSTR_OFFSETS
	.align		4
        /*0d24*/ 	.byte	0x04, 0x31
        /*0d26*/ 	.short	(.L_24 - .L_23)


	//   ....[0]....
.L_23:
        /*0d28*/ 	.word	0x000005c0


	//   ....[1]....
        /*0d2c*/ 	.word	0x000005d0


	//   ....[2]....
        /*0d30*/ 	.word	0x00000640


	//   ....[3]....
        /*0d34*/ 	.word	0x00000650


	//   ....[4]....
        /*0d38*/ 	.word	0x00000660


	//   ....[5]....
        /*0d3c*/ 	.word	0x00000680


	//   ....[6]....
        /*0d40*/ 	.word	0x000006e0


	//   ....[7]....
        /*0d44*/ 	.word	0x00000700


	//----- nvinfo : EIATTR_COOP_GROUP_MASK_REGIDS
	.align		4
.L_24:
        /*0d48*/ 	.byte	0x04, 0x29
        /*0d4a*/ 	.short	(.L_26 - .L_25)


	//   ....[0]....
.L_25:
        /*0d4c*/ 	.word	0xffffffff


	//   ....[1]....
        /*0d50*/ 	.word	0xffffffff


	//   ....[2]....
        /*0d54*/ 	.word	0xffffffff


	//   ....[3]....
        /*0d58*/ 	.word	0xffffffff


	//   ....[4]....
        /*0d5c*/ 	.word	0xffffffff


	//   ....[5]....
        /*0d60*/ 	.word	0xffffffff


	//----- nvinfo : EIATTR_COOP_GROUP_INSTR_OFFSETS
	.align		4
.L_26:
        /*0d64*/ 	.byte	0x04, 0x28
        /*0d66*/ 	.short	(.L_28 - .L_27)


	//   ....[0]....
.L_27:
        /*0d68*/ 	.word	0x00000060


	//   ....[1]....
        /*0d6c*/ 	.word	0x00000090


	//   ....[2]....
        /*0d70*/ 	.word	0x00000190


	//   ....[3]....
        /*0d74*/ 	.word	0x000004b0


	//   ....[4]....
        /*0d78*/ 	.word	0x000004f0


	//   ....[5]....
        /*0d7c*/ 	.word	0x00000530


	//----- nvinfo : EIATTR_REG_RECONFIG
	.align		4
.L_28:
        /*0d80*/ 	.byte	0x01, 0x54
	.zero		2


	//----- nvinfo : EIATTR_MBARRIER_INSTR_OFFSETS
	.align		4
        /*0d84*/ 	.byte	0x04, 0x39
        /*0d86*/ 	.short	(.L_30 - .L_29)


	//   ....[0]....
.L_29:
        /*0d88*/ 	.word	0x00000330
        /*0d8c*/ 	.word	0x000000ff
        /*0d90*/ 	.word	0x00000000
        /*0d94*/ 	.short	0x0100
        /*0d96*/ 	.byte	0x07
	.zero		1


	//   ....[1]....
        /*0d98*/ 	.word	0x00000340
        /*0d9c*/ 	.word	0x000000ff
        /*0da0*/ 	.word	0x00000058
        /*0da4*/ 	.short	0x0100
        /*0da6*/ 	.byte	0x07
	.zero		1


	//   ....[2]....
        /*0da8*/ 	.word	0x00000350
        /*0dac*/ 	.word	0x000000ff
        /*0db0*/ 	.word	0x00000008
        /*0db4*/ 	.short	0x0100
        /*0db6*/ 	.byte	0x07
	.zero		1


	//   ....[3]....
        /*0db8*/ 	.word	0x00000360
        /*0dbc*/ 	.word	0x000000ff
        /*0dc0*/ 	.word	0x00000060
        /*0dc4*/ 	.short	0x0100
        /*0dc6*/ 	.byte	0x07
	.zero		1


	//   ....[4]....
        /*0dc8*/ 	.word	0x00000370
        /*0dcc*/ 	.word	0x000000ff
        /*0dd0*/ 	.word	0x00000010
        /*0dd4*/ 	.short	0x0100
        /*0dd6*/ 	.byte	0x07
	.zero		1


	//   ....[5]....
        /*0dd8*/ 	.word	0x00000380
        /*0ddc*/ 	.word	0x000000ff
        /*0de0*/ 	.word	0x00000068
        /*0de4*/ 	.short	0x0100
        /*0de6*/ 	.byte	0x07
	.zero		1


	//   ....[6]....
        /*0de8*/ 	.word	0x00000390
        /*0dec*/ 	.word	0x000000ff
        /*0df0*/ 	.word	0x00000018
        /*0df4*/ 	.short	0x0100
        /*0df6*/ 	.byte	0x07
	.zero		1


	//   ....[7]....
        /*0df8*/ 	.word	0x000003a0
        /*0dfc*/ 	.word	0x000000ff
        /*0e00*/ 	.word	0x00000070
        /*0e04*/ 	.short	0x0100
        /*0e06*/ 	.byte	0x07
	.zero		1


	//   ....[8]....
        /*0e08*/ 	.word	0x000003b0
        /*0e0c*/ 	.word	0x000000ff
        /*0e10*/ 	.word	0x00000020
        /*0e14*/ 	.short	0x0100
        /*0e16*/ 	.byte	0x07
	.zero		1


	//   ....[9]....
        /*0e18*/ 	.word	0x000003c0
        /*0e1c*/ 	.word	0x000000ff
        /*0e20*/ 	.word	0x00000078
        /*0e24*/ 	.short	0x0100
        /*0e26*/ 	.byte	0x07
	.zero		1


	//   ....[10]....
        /*0e28*/ 	.word	0x000003d0
        /*0e2c*/ 	.word	0x000000ff
        /*0e30*/ 	.word	0x00000028
        /*0e34*/ 	.short	0x0100
        /*0e36*/ 	.byte	0x07
	.zero		1


	//   ....[11]....
        /*0e38*/ 	.word	0x000003e0
        /*0e3c*/ 	.word	0x000000ff
        /*0e40*/ 	.word	0x00000080
        /*0e44*/ 	.short	0x0100
        /*0e46*/ 	.byte	0x07
	.zero		1


	//   ....[12]....
        /*0e48*/ 	.word	0x000003f0
        /*0e4c*/ 	.word	0x000000ff
        /*0e50*/ 	.word	0x00000030
        /*0e54*/ 	.short	0x0100
        /*0e56*/ 	.byte	0x07
	.zero		1


	//   ....[13]....
        /*0e58*/ 	.word	0x00000400
        /*0e5c*/ 	.word	0x000000ff
        /*0e60*/ 	.word	0x00000088
        /*0e64*/ 	.short	0x0100
        /*0e66*/ 	.byte	0x07
	.zero		1


	//   ....[14]....
        /*0e68*/ 	.word	0x00000410
        /*0e6c*/ 	.word	0x000000ff
        /*0e70*/ 	.word	0x00000038
        /*0e74*/ 	.short	0x0100
        /*0e76*/ 	.byte	0x07
	.zero		1


	//   ....[15]....
        /*0e78*/ 	.word	0x00000420
        /*0e7c*/ 	.word	0x000000ff
        /*0e80*/ 	.word	0x00000090
        /*0e84*/ 	.short	0x0100
        /*0e86*/ 	.byte	0x07
	.zero		1


	//   ....[16]....
        /*0e88*/ 	.word	0x00000430
        /*0e8c*/ 	.word	0x000000ff
        /*0e90*/ 	.word	0x00000040
        /*0e94*/ 	.short	0x0100
        /*0e96*/ 	.byte	0x07
	.zero		1


	//   ....[17]....
        /*0e98*/ 	.word	0x00000440
        /*0e9c*/ 	.word	0x000000ff
        /*0ea0*/ 	.word	0x00000098
        /*0ea4*/ 	.short	0x0100
        /*0ea6*/ 	.byte	0x07
	.zero		1


	//   ....[18]....
        /*0ea8*/ 	.word	0x00000450
        /*0eac*/ 	.word	0x000000ff
        /*0eb0*/ 	.word	0x00000048
        /*0eb4*/ 	.short	0x0100
        /*0eb6*/ 	.byte	0x07
	.zero		1


	//   ....[19]....
        /*0eb8*/ 	.word	0x00000460
        /*0ebc*/ 	.word	0x000000ff
        /*0ec0*/ 	.word	0x000000a0
        /*0ec4*/ 	.short	0x0100
        /*0ec6*/ 	.byte	0x07
	.zero		1


	//   ....[20]....
        /*0ec8*/ 	.word	0x00000470
        /*0ecc*/ 	.word	0x000000ff
        /*0ed0*/ 	.word	0x00000050
        /*0ed4*/ 	.short	0x0100
        /*0ed6*/ 	.byte	0x07
	.zero		1


	//   ....[21]....
        /*0ed8*/ 	.word	0x00000480
        /*0edc*/ 	.word	0x000000ff
        /*0ee0*/ 	.word	0x000000a8
        /*0ee4*/ 	.short	0x0100
        /*0ee6*/ 	.byte	0x07
	.zero		1


	//   ....[22]....
        /*0ee8*/ 	.word	0x00000720
        /*0eec*/ 	.word	0x000000ff
        /*0ef0*/ 	.word	0x000000e0
        /*0ef4*/ 	.short	0x0100
        /*0ef6*/ 	.byte	0x07
	.zero		1


	//   ....[23]....
        /*0ef8*/ 	.word	0x00000730
        /*0efc*/ 	.word	0x000000ff
        /*0f00*/ 	.word	0x000000e8
        /*0f04*/ 	.short	0x0100
        /*0f06*/ 	.byte	0x07
	.zero		1


	//   ....[24]....
        /*0f08*/ 	.word	0x00000770
        /*0f0c*/ 	.word	0x000000ff
        /*0f10*/ 	.word	0x000000c0
        /*0f14*/ 	.short	0x0100
        /*0f16*/ 	.byte	0x0a
	.zero		1


	//   ....[25]....
        /*0f18*/ 	.word	0x00000790
        /*0f1c*/ 	.word	0x000000ff
        /*0f20*/ 	.word	0x000000c8
        /*0f24*/ 	.short	0x0100
        /*0f26*/ 	.byte	0x0a
	.zero		1


	//   ....[26]....
        /*0f28*/ 	.word	0x000007a0
        /*0f2c*/ 	.word	0x000000ff
        /*0f30*/ 	.word	0x000000d0
        /*0f34*/ 	.short	0x0100
        /*0f36*/ 	.byte	0x0a
	.zero		1


	//   ....[27]....
        /*0f38*/ 	.word	0x000007b0
        /*0f3c*/ 	.word	0x000000ff
        /*0f40*/ 	.word	0x000000d8
        /*0f44*/ 	.short	0x0100
        /*0f46*/ 	.byte	0x0a
	.zero		1


	//   ....[28]....
        /*0f48*/ 	.word	0x00001690
        /*0f4c*/ 	.word	0x000000ff
        /*0f50*/ 	.word	0xfffffff8
        /*0f54*/ 	.short	0x010a
        /*0f56*/ 	.byte	0x11
	.zero		1


	//   ....[29]....
        /*0f58*/ 	.word	0x00002070
        /*0f5c*/ 	.word	0x000000ff
        /*0f60*/ 	.word	0x00000000
        /*0f64*/ 	.short	0x010a
        /*0f66*/ 	.byte	0x06
	.zero		1


	//   ....[30]....
        /*0f68*/ 	.word	0x000020b0
        /*0f6c*/ 	.word	0x000000ff
        /*0f70*/ 	.word	0x00000000
        /*0f74*/ 	.short	0x010a
        /*0f76*/ 	.byte	0x06
	.zero		1


	//   ....[31]....
        /*0f78*/ 	.word	0x00003290
        /*0f7c*/ 	.word	0x000000ff
        /*0f80*/ 	.word	0x00000000
        /*0f84*/ 	.short	0x010a
        /*0f86*/ 	.byte	0x09
	.zero		1


	//   ....[32]....
        /*0f88*/ 	.word	0x000032d0
        /*0f8c*/ 	.word	0x000000ff
        /*0f90*/ 	.word	0x00000000
        /*0f94*/ 	.short	0x010a
        /*0f96*/ 	.byte	0x09
	.zero		1


	//   ....[33]....
        /*0f98*/ 	.word	0x00004320
        /*0f9c*/ 	.word	0x000000ff
        /*0fa0*/ 	.word	0x00000000
        /*0fa4*/ 	.short	0x0101
        /*0fa6*/ 	.byte	0x08
	.zero		1


	//   ....[34]....
        /*0fa8*/ 	.word	0x000053d0
        /*0fac*/ 	.word	0x000000e3
        /*0fb0*/ 	.word	0x00000000
        /*0fb4*/ 	.short	0x0101
        /*0fb6*/ 	.byte	0x1c
	.zero		1


	//   ....[35]....
        /*0fb8*/ 	.word	0x000054f0
        /*0fbc*/ 	.word	0x000000ff
        /*0fc0*/ 	.word	0x00000000
        /*0fc4*/ 	.short	0x0101
        /*0fc6*/ 	.byte	0x08
	.zero		1


	//   ....[36]....
        /*0fc8*/ 	.word	0x000055a0
        /*0fcc*/ 	.word	0x000000ff
        /*0fd0*/ 	.word	0x00000008
        /*0fd4*/ 	.short	0x010a
        /*0fd6*/ 	.byte	0x11
	.zero		1


	//   ....[37]....
        /*0fd8*/ 	.word	0x0000e790
        /*0fdc*/ 	.word	0x00000003
        /*0fe0*/ 	.word	0x00000000
        /*0fe4*/ 	.short	0x0101
        /*0fe6*/ 	.byte	0x1c
	.zero		1


	//   ....[38]....
        /*0fe8*/ 	.word	0x0000f190
        /*0fec*/ 	.word	0x0000000b
        /*0ff0*/ 	.word	0x00000058
        /*0ff4*/ 	.short	0x010a
        /*0ff6*/ 	.byte	0x3f
	.zero		1


	//   ....[39]....
        /*0ff8*/ 	.word	0x0000f540
        /*0ffc*/ 	.word	0x00000004
        /*1000*/ 	.word	0x000000e8
        /*1004*/ 	.short	0x0101
        /*1006*/ 	.byte	0x3f
	.zero		1


	//   ....[40]....
        /*1008*/ 	.word	0x0000fd30
        /*100c*/ 	.word	0x00000007
        /*1010*/ 	.word	0x00000000
        /*1014*/ 	.short	0x010a
        /*1016*/ 	.byte	0x3f
	.zero		1


	//   ....[41]....
        /*1018*/ 	.word	0x0000fdb0
        /*101c*/ 	.word	0x00000009
        /*1020*/ 	.word	0x00000000
        /*1024*/ 	.short	0x010a
        /*1026*/ 	.byte	0x3f
	.zero		1


	//   ....[42]....
        /*1028*/ 	.word	0x0000fe40
        /*102c*/ 	.word	0x00000006
        /*1030*/ 	.word	0x00000000
        /*1034*/ 	.short	0x010a
        /*1036*/ 	.byte	0x3f
	.zero		1


	//   ....[43]....
        /*1038*/ 	.word	0x0000fed0
        /*103c*/ 	.word	0x00000009
        /*1040*/ 	.word	0x00000000
        /*1044*/ 	.short	0x010a
        /*1046*/ 	.byte	0x3f
	.zero		1


	//   ....[44]....
        /*1048*/ 	.word	0x0000ff60
        /*104c*/ 	.word	0x00000006
        /*1050*/ 	.word	0x00000000
        /*1054*/ 	.short	0x010a
        /*1056*/ 	.byte	0x3f
	.zero		1


	//   ....[45]....
        /*1058*/ 	.word	0x0000fff0
        /*105c*/ 	.word	0x00000009
        /*1060*/ 	.word	0x00000000
        /*1064*/ 	.short	0x010a
        /*1066*/ 	.byte	0x3f
	.zero		1


	//   ....[46]....
        /*1068*/ 	.word	0x00010080
        /*106c*/ 	.word	0x00000006
        /*1070*/ 	.word	0x00000000
        /*1074*/ 	.short	0x010a
        /*1076*/ 	.byte	0x3f
	.zero		1


	//   ....[47]....
        /*1078*/ 	.word	0x00010110
        /*107c*/ 	.word	0x00000009
        /*1080*/ 	.word	0x00000000
        /*1084*/ 	.short	0x010a
        /*1086*/ 	.byte	0x3f
	.zero		1


	//   ....[48]....
        /*1088*/ 	.word	0x000101a0
        /*108c*/ 	.word	0x00000006
        /*1090*/ 	.word	0x00000000
        /*1094*/ 	.short	0x010a
        /*1096*/ 	.byte	0x3f
	.zero		1


	//   ....[49]....
        /*1098*/ 	.word	0x00010230
        /*109c*/ 	.word	0x00000009
        /*10a0*/ 	.word	0x00000000
        /*10a4*/ 	.short	0x010a
        /*10a6*/ 	.byte	0x3f
	.zero		1


	//   ....[50]....
        /*10a8*/ 	.word	0x000102c0
        /*10ac*/ 	.word	0x00000003
        /*10b0*/ 	.word	0x00000000
        /*10b4*/ 	.short	0x010a
        /*10b6*/ 	.byte	0x3f
	.zero		1


	//   ....[51]....
        /*10b8*/ 	.word	0x00010330
        /*10bc*/ 	.word	0x00000003
        /*10c0*/ 	.word	0xfffffff8
        /*10c4*/ 	.short	0x010a
        /*10c6*/ 	.byte	0x3f
	.zero		1


	//   ....[52]....
        /*10c8*/ 	.word	0x00010390
        /*10cc*/ 	.word	0x00000003
        /*10d0*/ 	.word	0x00000000
        /*10d4*/ 	.short	0x010a
        /*10d6*/ 	.byte	0x3f
	.zero		1


	//   ....[53]....
        /*10d8*/ 	.word	0x00010400
        /*10dc*/ 	.word	0x00000000
        /*10e0*/ 	.word	0x00000000
        /*10e4*/ 	.short	0x010a
        /*10e6*/ 	.byte	0x3f
	.zero		1


	//   ....[54]....
        /*10e8*/ 	.word	0x00010470
        /*10ec*/ 	.word	0x00000019
        /*10f0*/ 	.word	0x00000008
        /*10f4*/ 	.short	0x010a
        /*10f6*/ 	.byte	0x3f
	.zero		1


	//   ....[55]....
        /*10f8*/ 	.word	0x00010540
        /*10fc*/ 	.word	0x0000000b
        /*1100*/ 	.word	0x00000058
        /*1104*/ 	.short	0x010a
        /*1106*/ 	.byte	0x3f
	.zero		1


	//   ....[56]....
        /*1108*/ 	.word	0x00010620
        /*110c*/ 	.word	0x00000007
        /*1110*/ 	.word	0x00000000
        /*1114*/ 	.short	0x010a
        /*1116*/ 	.byte	0x3f
	.zero		1


	//   ....[57]....
        /*1118*/ 	.word	0x00010670
        /*111c*/ 	.word	0x00000009
        /*1120*/ 	.word	0x00000000
        /*1124*/ 	.short	0x010a
        /*1126*/ 	.byte	0x3f
	.zero		1


	//   ....[58]....
        /*1128*/ 	.word	0x000106c0
        /*112c*/ 	.word	0x00000006
        /*1130*/ 	.word	0x00000000
        /*1134*/ 	.short	0x010a
        /*1136*/ 	.byte	0x3f
	.zero		1


	//   ....[59]....
        /*1138*/ 	.word	0x00010710
        /*113c*/ 	.word	0x00000009
        /*1140*/ 	.word	0x00000000
        /*1144*/ 	.short	0x010a
        /*1146*/ 	.byte	0x3f
	.zero		1


	//   ....[60]....
        /*1148*/ 	.word	0x00010760
        /*114c*/ 	.word	0x00000006
        /*1150*/ 	.word	0x00000000
        /*1154*/ 	.short	0x010a
        /*1156*/ 	.byte	0x3f
	.zero		1


	//   ....[61]....
        /*1158*/ 	.word	0x000107b0
        /*115c*/ 	.word	0x00000009
        /*1160*/ 	.word	0x00000000
        /*1164*/ 	.short	0x010a
        /*1166*/ 	.byte	0x3f
	.zero		1


	//   ....[62]....
        /*1168*/ 	.word	0x00010800
        /*116c*/ 	.word	0x00000006
        /*1170*/ 	.word	0x00000000
        /*1174*/ 	.short	0x010a
        /*1176*/ 	.byte	0x3f
	.zero		1


	//   ....[63]....
        /*1178*/ 	.word	0x00010850
        /*117c*/ 	.word	0x00000009
        /*1180*/ 	.word	0x00000000
        /*1184*/ 	.short	0x010a
        /*1186*/ 	.byte	0x3f
	.zero		1


	//   ....[64]....
        /*1188*/ 	.word	0x000108a0
        /*118c*/ 	.word	0x00000006
        /*1190*/ 	.word	0x00000000
        /*1194*/ 	.short	0x010a
        /*1196*/ 	.byte	0x3f
	.zero		1


	//   ....[65]....
        /*1198*/ 	.word	0x000108f0
        /*119c*/ 	.word	0x00000009
        /*11a0*/ 	.word	0x00000000
        /*11a4*/ 	.short	0x010a
        /*11a6*/ 	.byte	0x3f
	.zero		1


	//----- nvinfo : EIATTR_NUM_MBARRIERS
	.align		4
.L_30:
        /*11a8*/ 	.byte	0x03, 0x38
        /*11aa*/ 	.short	0x001c


	//----- nvinfo : EIATTR_EXIT_INSTR_OFFSETS
	.align		4
        /*11ac*/ 	.byte	0x04, 0x1c
        /*11ae*/ 	.short	(.L_32 - .L_31)


	//   ....[0]....
.L_31:
        /*11b0*/ 	.word	0x000013c0


	//   ....[1]....
        /*11b4*/ 	.word	0x00001420


	//   ....[2]....
        /*11b8*/ 	.word	0x0000eea0


	//   ....[3]....
        /*11bc*/ 	.word	0x0000eed0


	//   ....[4]....
        /*11c0*/ 	.word	0x00010310


	//----- nvinfo : EIATTR_MAX_THREADS
	.align		4
.L_32:
        /*11c4*/ 	.byte	0x04, 0x05
        /*11c6*/ 	.short	(.L_34 - .L_33)
.L_33:
        /*11c8*/ 	.word	0x00000180
        /*11cc*/ 	.word	0x00000001
        /*11d0*/ 	.word	0x00000001


	//----- nvinfo : EIATTR_CRS_STACK_SIZE
	.align		4
.L_34:
        /*11d4*/ 	.byte	0x04, 0x1e
        /*11d6*/ 	.short	(.L_36 - .L_35)
.L_35:
        /*11d8*/ 	.word	0x00000000


	//----- nvinfo : EIATTR_CBANK_PARAM_SIZE
	.align		4
.L_36:
        /*11dc*/ 	.byte	0x03, 0x19
        /*11de*/ 	.short	0x0470


	//----- nvinfo : EIATTR_PARAM_CBANK
	.align		4
        /*11e0*/ 	.byte	0x04, 0x0a
        /*11e2*/ 	.short	(.L_38 - .L_37)
	.align		4
.L_37:
        /*11e4*/ 	.word	index@(.nv.constant0._ZN7cutlass13device_kernelINS_4gemm6kernel13GemmUniversalIN4cute5tupleIJiiiiEEENS1_10collective13CollectiveMmaINS1_37MainloopSm90TmaGmmaWarpSpecializedFP8ILi11ENS5_IJNS4_1CILi1EEESB_SB_EEENS1_32KernelTmaWarpSpecializedPingpongEEENS5_IJNSA_ILi64EEENSA_ILi256EEESF_EEENS_12float_e4m3_tENS5_IJlSB_lEEESI_SJ_NS4_8TiledMMAINS4_8MMA_AtomIJNS4_4SM904GMMA31MMA_64x256x32_F32E4M3E4M3_SS_TNILNSN_7ScaleInE1ELSP_1EEEEEENS4_6LayoutISC_NS5_IJNSA_ILi0EEEST_ST_EEEEENS5_IJNS4_10UnderscoreESW_SW_EEEEENS4_13SM90_TMA_LOADENS4_14ComposedLayoutINS4_7SwizzleILi2ELi4ELi3EEENS4_18smem_ptr_flag_bitsILi8EEENSS_INS5_IJNSA_ILi8EEESF_EEENS5_IJSF_SB_EEEEEEEvNS4_8identityESZ_S19_vS1A_EENS_8epilogue10collective6detail29Sm90TmaWarpSpecializedAdapterINS1D_15DefaultEpilogueISI_SJ_SJ_NS1C_6thread17LinearCombinationISI_Li1EffLNS1H_9ScaleType4KindE0ELNS_15FloatRoundStyleE2ESI_EENS1_15EpilogueDefaultEEEEEvvEEEEvNT_6ParamsE)
        /*11e8*/ 	.short	0x0210
        /*11ea*/ 	.short	0x0470


	//----- nvinfo : EIATTR_SW_WAR
	.align		4
.L_38:
        /*11ec*/ 	.byte	0x04, 0x36
        /*11ee*/ 	.short	(.L_40 - .L_39)
.L_39:
        /*11f0*/ 	.word	0x00000008
.L_40:


//--------------------- .nv.callgraph             --------------------------
	.section	.nv.callgraph,"",@"SHT_CUDA_CALLGRAPH"
	.align	4
	.sectionentsize	8
	.align		4
        /*0000*/ 	.word	0x00000000
	.align		4
        /*0004*/ 	.word	0xffffffff
	.align		4
        /*0008*/ 	.word	0x00000000
	.align		4
        /*000c*/ 	.word	0xfffffffe
	.align		4
        /*0010*/ 	.word	0x00000000
	.align		4
        /*0014*/ 	.word	0xfffffffd
	.align		4
        /*0018*/ 	.word	0x00000000
	.align		4
        /*001c*/ 	.word	0xfffffffc


//--------------------- .nv.constant4             --------------------------
	.section	.nv.constant4,"a",@progbits
	.align	8
	.align		8
.nv.constant4:
        /*0000*/ 	.dword	_ZN40_INTERNAL_e8e989c4_4_k_cu_4780112d_231654cuda3std3__45__cpo5beginE
	.align		8
        /*0008*/ 	.dword	_ZN40_INTERNAL_e8e989c4_4_k_cu_4780112d_231654cuda3std3__45__cpo3endE
	.align		8
        /*0010*/ 	.dword	_ZN40_INTERNAL_e8e989c4_4_k_cu_4780112d_231654cuda3std3__45__cpo6cbeginE
	.align		8
        /*0018*/ 	.dword	_ZN40_INTERNAL_e8e989c4_4_k_cu_4780112d_231654cuda3std3__45__cpo4cendE
	.align		8
        /*0020*/ 	.dword	_ZN40_INTERNAL_e8e989c4_4_k_cu_4780112d_231654cuda3std3__442_GLOBAL__N__e8e989c4_4_k_cu_4780112d_231656ignoreE
	.align		8
        /*0028*/ 	.dword	_ZN40_INTERNAL_e8e989c4_4_k_cu_4780112d_231654cuda3std3__419piecewise_constructE
	.align		8
        /*0030*/ 	.dword	_ZN40_INTERNAL_e8e989c4_4_k_cu_4780112d_231654cuda3std3__48in_placeE
	.align		8
        /*0038*/ 	.dword	_ZN40_INTERNAL_e8e989c4_4_k_cu_4780112d_231654cuda3std6ranges3__45__cpo4swapE
	.align		8
        /*0040*/ 	.dword	_ZN40_INTERNAL_e8e989c4_4_k_cu_4780112d_231654cuda3std6ranges3__45__cpo9iter_moveE
	.align		8
        /*0048*/ 	.dword	_ZN40_INTERNAL_e8e989c4_4_k_cu_4780112d_231654cute7productE
	.align		8
        /*0050*/ 	.dword	_ZN40_INTERNAL_e8e989c4_4_k_cu_4780112d_231654cute1_E


//--------------------- .text._ZN7cutlass13device_kernelINS_4gemm6kernel13GemmUniversalIN4cute5tupleIJiiiiEEENS1_10collective13CollectiveMmaINS1_37MainloopSm90TmaGmmaWarpSpecializedFP8ILi11ENS5_IJNS4_1CILi1EEESB_SB_EEENS1_32KernelTmaWarpSpecializedPingpongEEENS5_IJNSA_ILi64EEENSA_ILi256EEESF_EEENS_12float_e4m3_tENS5_IJlSB_lEEESI_SJ_NS4_8TiledMMAINS4_8MMA_AtomIJNS4_4SM904GMMA31MMA_64x256x32_F32E4M3E4M3_SS_TNILNSN_7ScaleInE1ELSP_1EEEEEENS4_6LayoutISC_NS5_IJNSA_ILi0EEEST_ST_EEEEENS5_IJNS4_10UnderscoreESW_SW_EEEEENS4_13SM90_TMA_LOADENS4_14ComposedLayoutINS4_7SwizzleILi2ELi4ELi3EEENS4_18smem_ptr_flag_bitsILi8EEENSS_INS5_IJNSA_ILi8EEESF_EEENS5_IJSF_SB_EEEEEEEvNS4_8identityESZ_S19_vS1A_EENS_8epilogue10collective6detail29Sm90TmaWarpSpecializedAdapterINS1D_15DefaultEpilogueISI_SJ_SJ_NS1C_6thread17LinearCombinationISI_Li1EffLNS1H_9ScaleType4KindE0ELNS_15FloatRoundStyleE2ESI_EENS1_15EpilogueDefaultEEEEEvvEEEEvNT_6ParamsE --------------------------
	.section	.text._ZN7cutlass13device_kernelINS_4gemm6kernel13GemmUniversalIN4cute5tupleIJiiiiEEENS1_10collective13CollectiveMmaINS1_37MainloopSm90TmaGmmaWarpSpecializedFP8ILi11ENS5_IJNS4_1CILi1EEESB_SB_EEENS1_32KernelTmaWarpSpecializedPingpongEEENS5_IJNSA_ILi64EEENSA_ILi256EEESF_EEENS_12float_e4m3_tENS5_IJlSB_lEEESI_SJ_NS4_8TiledMMAINS4_8MMA_AtomIJNS4_4SM904GMMA31MMA_64x256x32_F32E4M3E4M3_SS_TNILNSN_7ScaleInE1ELSP_1EEEEEENS4_6LayoutISC_NS5_IJNSA_ILi0EEEST_ST_EEEEENS5_IJNS4_10UnderscoreESW_SW_EEEEENS4_13SM90_TMA_LOADENS4_14ComposedLayoutINS4_7SwizzleILi2ELi4ELi3EEENS4_18smem_ptr_flag_bitsILi8EEENSS_INS5_IJNSA_ILi8EEESF_EEENS5_IJSF_SB_EEEEEEEvNS4_8identityESZ_S19_vS1A_EENS_8epilogue10collective6detail29Sm90TmaWarpSpecializedAdapterINS1D_15DefaultEpilogueISI_SJ_SJ_NS1C_6thread17LinearCombinationISI_Li1EffLNS1H_9ScaleType4KindE0ELNS_15FloatRoundStyleE2ESI_EENS1_15EpilogueDefaultEEEEEvvEEEEvNT_6ParamsE,"ax",@progbits
	.align	128
.text._ZN7cutlass13device_kernelINS_4gemm6kernel13GemmUniversalIN4cute5tupleIJiiiiEEENS1_10collective13CollectiveMmaINS1_37MainloopSm90TmaGmmaWarpSpecializedFP8ILi11ENS5_IJNS4_1CILi1EEESB_SB_EEENS1_32KernelTmaWarpSpecializedPingpongEEENS5_IJNSA_ILi64EEENSA_ILi256EEESF_EEENS_12float_e4m3_tENS5_IJlSB_lEEESI_SJ_NS4_8TiledMMAINS4_8MMA_AtomIJNS4_4SM904GMMA31MMA_64x256x32_F32E4M3E4M3_SS_TNILNSN_7ScaleInE1ELSP_1EEEEEENS4_6LayoutISC_NS5_IJNSA_ILi0EEEST_ST_EEEEENS5_IJNS4_10UnderscoreESW_SW_EEEEENS4_13SM90_TMA_LOADENS4_14ComposedLayoutINS4_7SwizzleILi2ELi4ELi3EEENS4_18smem_ptr_flag_bitsILi8EEENSS_INS5_IJNSA_ILi8EEESF_EEENS5_IJSF_SB_EEEEEEEvNS4_8identityESZ_S19_vS1A_EENS_8epilogue10collective6detail29Sm90TmaWarpSpecializedAdapterINS1D_15DefaultEpilogueISI_SJ_SJ_NS1C_6thread17LinearCombinationISI_Li1EffLNS1H_9ScaleType4KindE0ELNS_15FloatRoundStyleE2ESI_EENS1_15EpilogueDefaultEEEEEvvEEEEvNT_6ParamsE:
        .type           _ZN7cutlass13device_kernelINS_4gemm6kernel13GemmUniversalIN4cute5tupleIJiiiiEEENS1_10collective13CollectiveMmaINS1_37MainloopSm90TmaGmmaWarpSpecializedFP8ILi11ENS5_IJNS4_1CILi1EEESB_SB_EEENS1_32KernelTmaWarpSpecializedPingpongEEENS5_IJNSA_ILi64EEENSA_ILi256EEESF_EEENS_12float_e4m3_tENS5_IJlSB_lEEESI_SJ_NS4_8TiledMMAINS4_8MMA_AtomIJNS4_4SM904GMMA31MMA_64x256x32_F32E4M3E4M3_SS_TNILNSN_7ScaleInE1ELSP_1EEEEEENS4_6LayoutISC_NS5_IJNSA_ILi0EEEST_ST_EEEEENS5_IJNS4_10UnderscoreESW_SW_EEEEENS4_13SM90_TMA_LOADENS4_14ComposedLayoutINS4_7SwizzleILi2ELi4ELi3EEENS4_18smem_ptr_flag_bitsILi8EEENSS_INS5_IJNSA_ILi8EEESF_EEENS5_IJSF_SB_EEEEEEEvNS4_8identityESZ_S19_vS1A_EENS_8epilogue10collective6detail29Sm90TmaWarpSpecializedAdapterINS1D_15DefaultEpilogueISI_SJ_SJ_NS1C_6thread17LinearCombinationISI_Li1EffLNS1H_9ScaleType4KindE0ELNS_15FloatRoundStyleE2ESI_EENS1_15EpilogueDefaultEEEEEvvEEEEvNT_6ParamsE,@function
        .size           _ZN7cutlass13device_kernelINS_4gemm6kernel13GemmUniversalIN4cute5tupleIJiiiiEEENS1_10collective13CollectiveMmaINS1_37MainloopSm90TmaGmmaWarpSpecializedFP8ILi11ENS5_IJNS4_1CILi1EEESB_SB_EEENS1_32KernelTmaWarpSpecializedPingpongEEENS5_IJNSA_ILi64EEENSA_ILi256EEESF_EEENS_12float_e4m3_tENS5_IJlSB_lEEESI_SJ_NS4_8TiledMMAINS4_8MMA_AtomIJNS4_4SM904GMMA31MMA_64x256x32_F32E4M3E4M3_SS_TNILNSN_7ScaleInE1ELSP_1EEEEEENS4_6LayoutISC_NS5_IJNSA_ILi0EEEST_ST_EEEEENS5_IJNS4_10UnderscoreESW_SW_EEEEENS4_13SM90_TMA_LOADENS4_14ComposedLayoutINS4_7SwizzleILi2ELi4ELi3EEENS4_18smem_ptr_flag_bitsILi8EEENSS_INS5_IJNSA_ILi8EEESF_EEENS5_IJSF_SB_EEEEEEEvNS4_8identityESZ_S19_vS1A_EENS_8epilogue10collective6detail29Sm90TmaWarpSpecializedAdapterINS1D_15DefaultEpilogueISI_SJ_SJ_NS1C_6thread17LinearCombinationISI_Li1EffLNS1H_9ScaleType4KindE0ELNS_15FloatRoundStyleE2ESI_EENS1_15EpilogueDefaultEEEEEvvEEEEvNT_6ParamsE,(.L_x_347 - _ZN7cutlass13device_kernelINS_4gemm6kernel13GemmUniversalIN4cute5tupleIJiiiiEEENS1_10collective13CollectiveMmaINS1_37MainloopSm90TmaGmmaWarpSpecializedFP8ILi11ENS5_IJNS4_1CILi1EEESB_SB_EEENS1_32KernelTmaWarpSpecializedPingpongEEENS5_IJNSA_ILi64EEENSA_ILi256EEESF_EEENS_12float_e4m3_tENS5_IJlSB_lEEESI_SJ_NS4_8TiledMMAINS4_8MMA_AtomIJNS4_4SM904GMMA31MMA_64x256x32_F32E4M3E4M3_SS_TNILNSN_7ScaleInE1ELSP_1EEEEEENS4_6LayoutISC_NS5_IJNSA_ILi0EEEST_ST_EEEEENS5_IJNS4_10UnderscoreESW_SW_EEEEENS4_13SM90_TMA_LOADENS4_14ComposedLayoutINS4_7SwizzleILi2ELi4ELi3EEENS4_18smem_ptr_flag_bitsILi8EEENSS_INS5_IJNSA_ILi8EEESF_EEENS5_IJSF_SB_EEEEEEEvNS4_8identityESZ_S19_vS1A_EENS_8epilogue10collective6detail29Sm90TmaWarpSpecializedAdapterINS1D_15DefaultEpilogueISI_SJ_SJ_NS1C_6thread17LinearCombinationISI_Li1EffLNS1H_9ScaleType4KindE0ELNS_15FloatRoundStyleE2ESI_EENS1_15EpilogueDefaultEEEEEvvEEEEvNT_6ParamsE)
        .other          _ZN7cutlass13device_kernelINS_4gemm6kernel13GemmUniversalIN4cute5tupleIJiiiiEEENS1_10collective13CollectiveMmaINS1_37MainloopSm90TmaGmmaWarpSpecializedFP8ILi11ENS5_IJNS4_1CILi1EEESB_SB_EEENS1_32KernelTmaWarpSpecializedPingpongEEENS5_IJNSA_ILi64EEENSA_ILi256EEESF_EEENS_12float_e4m3_tENS5_IJlSB_lEEESI_SJ_NS4_8TiledMMAINS4_8MMA_AtomIJNS4_4SM904GMMA31MMA_64x256x32_F32E4M3E4M3_SS_TNILNSN_7ScaleInE1ELSP_1EEEEEENS4_6LayoutISC_NS5_IJNSA_ILi0EEEST_ST_EEEEENS5_IJNS4_10UnderscoreESW_SW_EEEEENS4_13SM90_TMA_LOADENS4_14ComposedLayoutINS4_7SwizzleILi2ELi4ELi3EEENS4_18smem_ptr_flag_bitsILi8EEENSS_INS5_IJNSA_ILi8EEESF_EEENS5_IJSF_SB_EEEEEEEvNS4_8identityESZ_S19_vS1A_EENS_8epilogue10collective6detail29Sm90TmaWarpSpecializedAdapterINS1D_15DefaultEpilogueISI_SJ_SJ_NS1C_6thread17LinearCombinationISI_Li1EffLNS1H_9ScaleType4KindE0ELNS_15FloatRoundStyleE2ESI_EENS1_15EpilogueDefaultEEEEEvvEEEEvNT_6ParamsE,@"STO_CUDA_ENTRY STV_DEFAULT"
_ZN7cutlass13device_kernelINS_4gemm6kernel13GemmUniversalIN4cute5tupleIJiiiiEEENS1_10collective13CollectiveMmaINS1_37MainloopSm90TmaGmmaWarpSpecializedFP8ILi11ENS5_IJNS4_1CILi1EEESB_SB_EEENS1_32KernelTmaWarpSpecializedPingpongEEENS5_IJNSA_ILi64EEENSA_ILi256EEESF_EEENS_12float_e4m3_tENS5_IJlSB_lEEESI_SJ_NS4_8TiledMMAINS4_8MMA_AtomIJNS4_4SM904GMMA31MMA_64x256x32_F32E4M3E4M3_SS_TNILNSN_7ScaleInE1ELSP_1EEEEEENS4_6LayoutISC_NS5_IJNSA_ILi0EEEST_ST_EEEEENS5_IJNS4_10UnderscoreESW_SW_EEEEENS4_13SM90_TMA_LOADENS4_14ComposedLayoutINS4_7SwizzleILi2ELi4ELi3EEENS4_18smem_ptr_flag_bitsILi8EEENSS_INS5_IJNSA_ILi8EEESF_EEENS5_IJSF_SB_EEEEEEEvNS4_8identityESZ_S19_vS1A_EENS_8epilogue10collective6detail29Sm90TmaWarpSpecializedAdapterINS1D_15DefaultEpilogueISI_SJ_SJ_NS1C_6thread17LinearCombinationISI_Li1EffLNS1H_9ScaleType4KindE0ELNS_15FloatRoundStyleE2ESI_EENS1_15EpilogueDefaultEEEEEvvEEEEvNT_6ParamsE:
[----:B------:R-:W0:Y:S02]  /*0000*/  LDC R1, c[0x0][0x28] ;  /* 0x00000a00ff017b82 */ /* 0x000e240000000800 */
[----:B0-----:R-:W-:Y:S01]  /*0010*/  VIADD R1, R1, 0xfffffef0 ;  /* 0xfffffef001017836 */ /* 0x001fe20000000000 */
[----:B------:R-:W0:Y:S01]  /*0020*/  S2R R2, SR_TID.X ;  /* 0x0000000000027919 */ /* 0x000e220000002100 */
[----:B------:R-:W-:Y:S01]  /*0030*/  ELECT P0, URZ, PT ;  /* 0x00000000003f782f */ /* 0x000fe20003800000 */
[----:B------:R-:W-:Y:S01]  /*0040*/  BSSY B0, `(.L_x_0) ;  /* 0x0000014000007945 */ /* 0x000fe20003800000 */
[----:B0-----:R-:W-:-:S05]  /*0050*/  SHF.R.U32.HI R0, RZ, 0x5, R2 ;  /* 0x00000005ff007819 */ /* 0x001fca0000011602 */
[----:B------:R-:W0:Y:S02]  /*0060*/  SHFL.IDX PT, R3, R0, RZ, 0x1f ;  /* 0x00001fff00037589 */ /* 0x000e2400000e0000 */
[----:B0-----:R-:W-:Y:S02]  /*0070*/  R2UR UR6, R3 ;  /* 0x00000000030672ca */ /* 0x001fe400000e0000 */
[----:B------:R-:W-:-:S05]  /*0080*/  SHF.R.U32.HI R3, RZ, 0x7, R2 ;  /* 0x00000007ff037819 */ /* 0x000fca0000011602 */
[----:B------:R0:W1:Y:S06]  /*0090*/  SHFL.IDX PT, R4, R3, RZ, 0x1f ;  /* 0x00001fff03047589 */ /* 0x00006c00000e0000 */
[----:B------:R-:W-:Y:S02]  /*00a0*/  USHF.R.S32.HI UR4, URZ, 0x1f, UR6 ;  /* 0x0000001f3f047899 */ /* 0x000fe40008011406 */
[----:B------:R-:W-:Y:S02]  /*00b0*/  ISETP.NE.OR P0, PT, RZ, UR6, !P0 ;  /* 0x00000006ff007c0c */ /* 0x000fe4000c705670 */
[----:B------:R-:W-:-:S04]  /*00c0*/  ULEA.HI UR4, UR4, UR6, URZ, 0x2 ;  /* 0x0000000604047291 */ /* 0x000fc8000f8f103f */
[----:B------:R-:W-:-:S04]  /*00d0*/  ULOP3.LUT UR4, UR4, 0xfffffffc, URZ, 0xc0, !UPT ;  /* 0xfffffffc04047892 */ /* 0x000fc8000f8ec03f */
[----:B------:R-:W-:-:S03]  /*00e0*/  UIADD3 UR6, UR6, -UR4, URZ ;  /* 0x8000000406067290 */ /* 0x000fc6000fffe03f */
[----:B0-----:R-:W-:Y:S09]  /*00f0*/  @P0 BRA `(.L_x_1) ;  /* 0x0000000000200947 */ /* 0x001ff20003800000 */
[----:B------:R-:W-:Y:S02]  /*0100*/  ULDC.64 UR4, c[0x0][0x198] ;  /* 0x0000660000047ab9 */ /* 0x000fe40000000a00 */
[----:B------:R-:W-:Y:S02]  /*0110*/  UIADD3 UR8, UP0, UR4, 0xf0, URZ ;  /* 0x000000f004087890 */ /* 0x000fe4000ff1e03f */
[----:B------:R-:W-:Y:S02]  /*0120*/  UIADD3 UR4, UP1, UR4, 0x1f0, URZ ;  /* 0x000001f004047890 */ /* 0x000fe4000ff3e03f */
[----:B------:R-:W-:Y:S02]  /*0130*/  UIADD3.X UR9, URZ, UR5, URZ, UP0, !UPT ;  /* 0x000000053f097290 */ /* 0x000fe400087fe43f */
[----:B------:R-:W-:-:S07]  /*0140*/  UIADD3.X UR5, URZ, UR5, URZ, UP1, !UPT ;  /* 0x000000053f057290 */ /* 0x000fce0008ffe43f */
[----:B------:R0:W-:Y:S02]  /*0150*/  UTMACCTL.PF [UR8] ;  /* 0x00000000080079b9 */ /* 0x0001e40008040000 */
[----:B------:R0:W-:Y:S02]  /*0160*/  UTMACCTL.PF [UR4] ;  /* 0x00000000040079b9 */ /* 0x0001e40008040000 */
[----:B0-----:R-:W-:Y:S01]  /*0170*/  NOP ;  /* 0x0000000000007918 */ /* 0x001fe20000000000 */
.L_x_1:
[----:B------:R-:W-:Y:S05]  /*0180*/  BSYNC B0 ;  /* 0x0000000000007941 */ /* 0x000fea0003800000 */
.L_x_0:
[----:B------:R-:W0:Y:S01]  /*0190*/  SHFL.IDX PT, R5, R0, RZ, 0x1f ;  /* 0x00001fff00057589 */ /* 0x000e2200000e0000 */
[----:B-1----:R-:W-:Y:S01]  /*01a0*/  R2UR UR14, R4 ;  /* 0x00000000040e72ca */ /* 0x002fe200000e0000 */
[----:B------:R-:W-:-:S04]  /*01b0*/  UISETP.NE.AND UP0, UPT, UR6, 0x3, UPT ;  /* 0x000000030600788c */ /* 0x000fc8000bf05270 */
[----:B------:R-:W-:-:S08]  /*01c0*/  UISETP.EQ.OR UP0, UPT, UR6, URZ, !UP0 ;  /* 0x0000003f0600728c */ /* 0x000fd0000c702670 */
[----:B------:R-:W-:Y:S02]  /*01d0*/  UIADD3 UR12, UR14, -0x1, URZ ;  /* 0xffffffff0e0c7890 */ /* 0x000fe4000fffe03f */
[----:B------:R-:W-:Y:S02]  /*01e0*/  UISETP.EQ.AND UP0, UPT, UR14, URZ, UP0 ;  /* 0x0000003f0e00728c */ /* 0x000fe40008702270 */
[----:B------:R-:W-:Y:S02]  /*01f0*/  UISETP.GE.U32.AND UP1, UPT, UR12, 0x2, UPT ;  /* 0x000000020c00788c */ /* 0x000fe4000bf26070 */
[----:B------:R-:W-:Y:S01]  /*0200*/  USEL UR13, URZ, 0x1, !UP0 ;  /* 0x000000013f0d7887 */ /* 0x000fe2000c000000 */
[----:B0-----:R-:W-:-:S03]  /*0210*/  ISETP.NE.AND P0, PT, R5, RZ, PT ;  /* 0x000000ff0500720c */ /* 0x001fc60003f05270 */
[----:B------:R-:W-:-:S10]  /*0220*/  USEL UR13, UR13, 0x2, UP1 ;  /* 0x000000020d0d7887 */ /* 0x000fd40008800000 */
[----:B------:R-:W-:Y:S05]  /*0230*/  @P0 BRA `(.L_x_2) ;  /* 0x00000000009c0947 */ /* 0x000fea0003800000 */
[----:B------:R-:W-:Y:S01]  /*0240*/  ELECT P0, URZ, PT ;  /* 0x00000000003f782f */ /* 0x000fe20003800000 */
[----:B------:R-:W-:-:S12]  /*0250*/  BSSY B0, `(.L_x_2) ;  /* 0x0000025000007945 */ /* 0x000fd80003800000 */
[----:B------:R-:W-:Y:S05]  /*0260*/  @!P0 BRA `(.L_x_3) ;  /* 0x00000000008c8947 */ /* 0x000fea0003800000 */
[----:B------:R-:W0:Y:S01]  /*0270*/  S2UR UR7, SR_CgaCtaId ;  /* 0x00000000000779c3 */ /* 0x000e220000008800 */
[----:B------:R-:W-:Y:S01]  /*0280*/  UMOV UR4, 0x400 ;  /* 0x0000040000047882 */ /* 0x000fe20000000000 */
[----:B------:R-:W-:Y:S01]  /*0290*/  UMOV UR5, 0x1 ;  /* 0x0000000100057882 */ /* 0x000fe20000000000 */
[----:B------:R-:W-:Y:S02]  /*02a0*/  UMOV UR8, 0x80 ;  /* 0x0000008000087882 */ /* 0x000fe40000000000 */
[----:B------:R-:W-:-:S04]  /*02b0*/  UIADD3 UR8, -UR8, 0x100000, URZ ;  /* 0x0010000008087890 */ /* 0x000fc8000fffe13f */
[----:B------:R-:W-:Y:S02]  /*02c0*/  USHF.L.U32 UR9, UR8, 0xb, URZ ;  /* 0x0000000b08097899 */ /* 0x000fe4000800063f */
[----:B------:R-:W-:Y:S02]  /*02d0*/  USHF.L.U32 UR8, UR8, 0x1, URZ ;  /* 0x0000000108087899 */ /* 0x000fe4000800063f */
[----:B0-----:R-:W-:Y:S02]  /*02e0*/  ULEA UR7, UR7, UR4, 0x18 ;  /* 0x0000000407077291 */ /* 0x001fe4000f8ec03f */
[----:B------:R-:W-:-:S04]  /*02f0*/  UIADD3 UR4, -UR5, 0x100000, URZ ;  /* 0x0010000005047890 */ /* 0x000fc8000fffe13f */
[----:B------:R-:W-:Y:S02]  /*0300*/  USHF.L.U32 UR5, UR4, 0xb, URZ ;  /* 0x0000000b04057899 */ /* 0x000fe4000800063f */
[----:B------:R-:W-:Y:S01]  /*0310*/  USHF.L.U32 UR4, UR4, 0x1, URZ ;  /* 0x0000000104047899 */ /* 0x000fe2000800063f */
[----:B------:R-:W0:Y:S11]  /*0320*/  FENCE.VIEW.ASYNC.S ;  /* 0x00000000000073c6 */ /* 0x000e360000000000 */
[----:B0-----:R0:W1:Y:S01]  /*0330*/  SYNCS.EXCH.64 URZ, [UR7], UR4 ;  /* 0x00000004073f75b2 */ /* 0x0010620008000100 */
[----:B------:R0:W2:Y:S01]  /*0340*/  SYNCS.EXCH.64 URZ, [UR7+0x58], UR8 ;  /* 0x00005808073f75b2 */ /* 0x0000a20008000100 */
[----:B------:R0:W3:Y:S01]  /*0350*/  SYNCS.EXCH.64 URZ, [UR7+0x8], UR4 ;  /* 0x00000804073f75b2 */ /* 0x0000e20008000100 */
[----:B------:R0:W4:Y:S01]  /*0360*/  SYNCS.EXCH.64 URZ, [UR7+0x60], UR8 ;  /* 0x00006008073f75b2 */ /* 0x0001220008000100 */
[----:B------:R0:W0:Y:S01]  /*0370*/  SYNCS.EXCH.64 URZ, [UR7+0x10], UR4 ;  /* 0x00001004073f75b2 */ /* 0x0000220008000100 */
        /* <DEDUP_REMOVED lines=17> */
[----:B------:R-:W-:Y:S01]  /*0490*/  NOP ;  /* 0x0000000000007918 */ /* 0x000fe20000000000 */
.L_x_3:
[----:B0-----:R-:W-:Y:S05]  /*04a0*/  BSYNC B0 ;  /* 0x0000000000007941 */ /* 0x001fea0003800000 */
.L_x_2:
[----:B------:R-:W0:Y:S01]  /*04b0*/  SHFL.IDX PT, R5, R0, RZ, 0x1f ;  /* 0x00001fff00057589 */ /* 0x000e2200000e0000 */
[----:B------:R-:W-:Y:S01]  /*04c0*/  ELECT P0, URZ, PT ;  /* 0x00000000003f782f */ /* 0x000fe20003800000 */
[----:B------:R-:W-:Y:S01]  /*04d0*/  NOP ;  /* 0x0000000000007918 */ /* 0x000fe20000000000 */
[----:B------:R-:W-:Y:S01]  /*04e0*/  ELECT P1, URZ, PT ;  /* 0x00000000003f782f */ /* 0x000fe20003820000 */
[----:B------:R-:W5:Y:S01]  /*04f0*/  SHFL.IDX PT, R4, R0, RZ, 0x1f ;  /* 0x00001fff00047589 */ /* 0x000f6200000e0000 */
[----:B------:R-:W-:Y:S01]  /*0500*/  UMOV UR4, 0x20 ;  /* 0x0000002000047882 */ /* 0x000fe20000000000 */
[----:B------:R-:W-:Y:S01]  /*0510*/  UMOV UR9, 0x80 ;  /* 0x0000008000097882 */ /* 0x000fe20000000000 */
[----:B------:R-:W-:Y:S01]  /*0520*/  NOP ;  /* 0x0000000000007918 */ /* 0x000fe20000000000 */
[----:B------:R1:W2:Y:S01]  /*0530*/  SHFL.IDX PT, R0, R3, RZ, 0x1f ;  /* 0x00001fff03007589 */ /* 0x0002a200000e0000 */
[----:B------:R-:W-:Y:S01]  /*0540*/  ULDC.64 UR22, c[0x0][0x208] ;  /* 0x0000820000167ab9 */ /* 0x000fe20000000a00 */
[----:B-1----:R-:W-:-:S04]  /*0550*/  SHF.R.S32.HI R3, RZ, 0x1f, R2 ;  /* 0x0000001fff037819 */ /* 0x002fc80000011402 */
[----:B------:R-:W-:Y:S02]  /*0560*/  LEA.HI R3, R3, R2, RZ, 0x7 ;  /* 0x0000000203037211 */ /* 0x000fe400078f38ff */
[----:B0-----:R-:W-:Y:S02]  /*0570*/  ISETP.NE.OR P0, PT, R5, RZ, !P0 ;  /* 0x000000ff0500720c */ /* 0x001fe40004705670 */
[----:B------:R-:W-:Y:S02]  /*0580*/  LOP3.LUT R3, R3, 0xffffff80, RZ, 0xc0, !PT ;  /* 0xffffff8003037812 */ /* 0x000fe400078ec0ff */
[----:B-----5:R-:W-:-:S03]  /*0590*/  ISETP.NE.OR P1, PT, R4, RZ, !P1 ;  /* 0x000000ff0400720c */ /* 0x020fc60004f25670 */
[----:B------:R-:W-:Y:S01]  /*05a0*/  IMAD.IADD R3, R2, 0x1, -R3 ;  /* 0x0000000102037824 */ /* 0x000fe200078e0a03 */
[----:B--2---:R-:W-:-:S05]  /*05b0*/  R2UR UR17, R0 ;  /* 0x00000000001172ca */ /* 0x004fca00000e0000 */
[----:B------:R-:W-:-:S04]  /*05c0*/  VOTEU.ALL UP0, P0 ;  /* 0x00000000003f7886 */ /* 0x000fc80000000000 */
[----:B------:R-:W-:Y:S01]  /*05d0*/  VOTEU.ALL UP1, P1 ;  /* 0x00000000003f7886 */ /* 0x000fe20000820000 */
[----:B------:R-:W0:Y:S01]  /*05e0*/  @!UP0 S2UR UR8, SR_CgaCtaId ;  /* 0x00000000000889c3 */ /* 0x000e220000008800 */
[----:B------:R-:W-:Y:S01]  /*05f0*/  @!UP0 UMOV UR7, 0x400 ;  /* 0x0000040000078882 */ /* 0x000fe20000000000 */
[----:B------:R-:W-:-:S04]  /*0600*/  @!UP0 UIADD3 UR4, -UR4, 0x100000, URZ ;  /* 0x0010000004048890 */ /* 0x000fc8000fffe13f */
[----:B------:R-:W-:Y:S02]  /*0610*/  @!UP0 USHF.L.U32 UR5, UR4, 0xb, URZ ;  /* 0x0000000b04058899 */ /* 0x000fe4000800063f */
[----:B------:R-:W-:Y:S01]  /*0620*/  @!UP0 USHF.L.U32 UR4, UR4, 0x1, URZ ;  /* 0x0000000104048899 */ /* 0x000fe2000800063f */
[----:B------:R-:W-:Y:S01]  /*0630*/  @!UP1 UMOV UR10, 0x400 ;  /* 0x00000400000a9882 */ /* 0x000fe20000000000 */
[----:B------:R-:W-:Y:S01]  /*0640*/  VOTEU.ALL UP2, P1 ;  /* 0x00000000003f7886 */ /* 0x000fe20000840000 */
[----:B------:R-:W-:Y:S01]  /*0650*/  VOTEU.ALL UP3, P1 ;  /* 0x00000000003f7886 */ /* 0x000fe20000860000 */
[----:B------:R-:W-:Y:S01]  /*0660*/  VOTEU.ALL UP4, P1 ;  /* 0x00000000003f7886 */ /* 0x000fe20000880000 */
[----:B------:R-:W1:Y:S01]  /*0670*/  @!UP1 S2UR UR11, SR_CgaCtaId ;  /* 0x00000000000b99c3 */ /* 0x000e620000008800 */
[----:B------:R-:W-:Y:S01]  /*0680*/  VOTEU.ALL UP5, P1 ;  /* 0x00000000003f7886 */ /* 0x000fe200008a0000 */
[----:B------:R-:W-:Y:S01]  /*0690*/  ISETP.NE.AND P1, PT, RZ, UR14, PT ;  /* 0x0000000eff007c0c */ /* 0x000fe2000bf25270 */
[----:B0-----:R-:W-:-:S02]  /*06a0*/  @!UP0 ULEA UR7, UR8, UR7, 0x18 ;  /* 0x0000000708078291 */ /* 0x001fc4000f8ec03f */
[----:B------:R-:W-:-:S04]  /*06b0*/  @!UP1 UIADD3 UR8, -UR9, 0x100000, URZ ;  /* 0x0010000009089890 */ /* 0x000fc8000fffe13f */
[----:B------:R-:W-:Y:S02]  /*06c0*/  @!UP1 USHF.L.U32 UR9, UR8, 0xb, URZ ;  /* 0x0000000b08099899 */ /* 0x000fe4000800063f */
[----:B------:R-:W-:Y:S01]  /*06d0*/  @!UP1 USHF.L.U32 UR8, UR8, 0x1, URZ ;  /* 0x0000000108089899 */ /* 0x000fe2000800063f */
[----:B------:R-:W-:Y:S01]  /*06e0*/  VOTEU.ALL UP0, P0 ;  /* 0x00000000003f7886 */ /* 0x000fe20000000000 */
[----:B-1----:R-:W-:Y:S01]  /*06f0*/  @!UP1 ULEA UR10, UR11, UR10, 0x18 ;  /* 0x0000000a0b0a9291 */ /* 0x002fe2000f8ec03f */
[----:B------:R-:W-:Y:S01]  /*0700*/  VOTEU.ALL UP1, P0 ;  /* 0x00000000003f7886 */ /* 0x000fe20000020000 */
[----:B------:R-:W0:Y:S02]  /*0710*/  FENCE.VIEW.ASYNC.S ;  /* 0x00000000000073c6 */ /* 0x000e240000000000 */
[----:B0-----:R-:W3:Y:S02]  /*0720*/  @!UP0 SYNCS.EXCH.64 URZ, [UR7+0xe0], UR4 ;  /* 0x0000e004073f85b2 */ /* 0x001ee40008000100 */
[----:B------:R0:W3:Y:S01]  /*0730*/  @!UP1 SYNCS.EXCH.64 URZ, [UR7+0xe8], UR4 ;  /* 0x0000e804073f95b2 */ /* 0x0000e20008000100 */
[----:B------:R-:W-:Y:S01]  /*0740*/  NOP ;  /* 0x0000000000007918 */ /* 0x000fe20000000000 */
[----:B0-----:R-:W-:-:S02]  /*0750*/  ULDC.64 UR4, c[0x0][0x598] ;  /* 0x0001660000047ab9 */ /* 0x001fc40000000a00 */
[----:B------:R-:W-:Y:S02]  /*0760*/  ISETP.NE.U32.AND P0, PT, RZ, UR4, PT ;  /* 0x00000004ff007c0c */ /* 0x000fe4000bf05070 */
[----:B------:R0:W3:Y:S02]  /*0770*/  @!UP2 SYNCS.EXCH.64 URZ, [UR10+0xc0], UR8 ;  /* 0x0000c0080a3fa5b2 */ /* 0x0000e40008000100 */
[----:B------:R-:W-:Y:S01]  /*0780*/  ISETP.NE.AND.EX P0, PT, RZ, UR5, PT, P0 ;  /* 0x00000005ff007c0c */ /* 0x000fe2000bf05300 */
[----:B------:R0:W3:Y:S01]  /*0790*/  @!UP3 SYNCS.EXCH.64 URZ, [UR10+0xc8], UR8 ;  /* 0x0000c8080a3fb5b2 */ /* 0x0000e20008000100 */
[----:B------:R0:W3:Y:S01]  /*07a0*/  @!UP4 SYNCS.EXCH.64 URZ, [UR10+0xd0], UR8 ;  /* 0x0000d0080a3fc5b2 */ /* 0x0000e20008000100 */
[----:B------:R0:W3:Y:S01]  /*07b0*/  @!UP5 SYNCS.EXCH.64 URZ, [UR10+0xd8], UR8 ;  /* 0x0000d8080a3fd5b2 */ /* 0x0000e20008000100 */
[----:B------:R-:W-:Y:S01]  /*07c0*/  NOP ;  /* 0x0000000000007918 */ /* 0x000fe20000000000 */
[----:B---34-:R-:W-:Y:S08]  /*07d0*/  BAR.SYNC.DEFER_BLOCKING 0x0 ;  /* 0x0000000000007b1d */ /* 0x018ff00000010000 */
[----:B0-----:R-:W-:Y:S05]  /*07e0*/  @!P0 BRA `(.L_x_4) ;  /* 0x0000000000208947 */ /* 0x001fea0003800000 */
[----:B------:R-:W0:Y:S02]  /*07f0*/  LDC.64 R4, c[0x0][0x598] ;  /* 0x00016600ff047b82 */ /* 0x000e240000000a00 */
[----:B0-----:R-:W2:Y:S02]  /*0800*/  LDG.E.64 R4, desc[UR22][R4.64] ;  /* 0x0000001604047981 */ /* 0x001ea4000c1e1b00 */
[----:B--2---:R-:W-:-:S04]  /*0810*/  ISETP.NE.U32.AND P0, PT, R4, RZ, PT ;  /* 0x000000ff0400720c */ /* 0x004fc80003f05070 */
[----:B------:R-:W-:-:S13]  /*0820*/  ISETP.NE.AND.EX P0, PT, R5, RZ, PT, P0 ;  /* 0x000000ff0500720c */ /* 0x000fda0003f05300 */
[----:B------:R-:W-:Y:S05]  /*0830*/  @!P0 BRA `(.L_x_4) ;  /* 0x00000000000c8947 */ /* 0x000fea0003800000 */
[----:B------:R-:W2:Y:S02]  /*0840*/  LD.E R4, desc[UR22][R4.64] ;  /* 0x0000001604047980 */ /* 0x000ea4000c101900 */
[----:B--2---:R-:W-:Y:S01]  /*0850*/  R2UR UR24, R4 ;  /* 0x00000000041872ca */ /* 0x004fe200000e0000 */
[----:B------:R-:W-:-:S14]  /*0860*/  BRA `(.L_x_5) ;  /* 0x0000000000247947 */ /* 0x000fdc0003800000 */
.L_x_4:
[----:B------:R-:W-:Y:S02]  /*0870*/  ULDC.64 UR4, c[0x0][0x588] ;  /* 0x0001620000047ab9 */ /* 0x000fe40000000a00 */
[----:B------:R-:W-:-:S04]  /*0880*/  ISETP.NE.U32.AND P0, PT, RZ, UR4, PT ;  /* 0x00000004ff007c0c */ /* 0x000fc8000bf05070 */
[----:B------:R-:W-:-:S13]  /*0890*/  ISETP.NE.AND.EX P0, PT, RZ, UR5, PT, P0 ;  /* 0x00000005ff007c0c */ /* 0x000fda000bf05300 */
[----:B------:R-:W-:Y:S05]  /*08a0*/  @!P0 BRA `(.L_x_6) ;  /* 0x0000000000108947 */ /* 0x000fea0003800000 */
[----:B------:R-:W0:Y:S02]  /*08b0*/  LDC.64 R4, c[0x0][0x588] ;  /* 0x00016200ff047b82 */ /* 0x000e240000000a00 */
[----:B0-----:R-:W2:Y:S02]  /*08c0*/  LDG.E R4, desc[UR22][R4.64] ;  /* 0x0000001604047981 */ /* 0x001ea4000c1e1900 */
[----:B--2---:R-:W-:Y:S01]  /*08d0*/  R2UR UR24, R4 ;  /* 0x00000000041872ca */ /* 0x004fe200000e0000 */
[----:B------:R-:W-:-:S14]  /*08e0*/  BRA `(.L_x_5) ;  /* 0x0000000000047947 */ /* 0x000fdc0003800000 */
.L_x_6:
[----:B------:R-:W-:-:S05]  /*08f0*/  ULDC UR24, c[0x0][0x580] ;  /* 0x0001600000187ab9 */ /* 0x000fca0000000800 */
.L_x_5:
[----:B------:R-:W-:Y:S02]  /*0900*/  ULDC.64 UR4, c[0x0][0x5a0] ;  /* 0x0001680000047ab9 */ /* 0x000fe40000000a00 */
[----:B------:R-:W-:-:S04]  /*0910*/  ISETP.NE.U32.AND P0, PT, RZ, UR4, PT ;  /* 0x00000004ff007c0c */ /* 0x000fc8000bf05070 */
[----:B------:R-:W-:-:S13]  /*0920*/  ISETP.NE.AND.EX P0, PT, RZ, UR5, PT, P0 ;  /* 0x00000005ff007c0c */ /* 0x000fda000bf05300 */
[----:B------:R-:W-:Y:S05]  /*0930*/  @!P0 BRA `(.L_x_7) ;  /* 0x0000000000208947 */ /* 0x000fea0003800000 */
        /* <DEDUP_REMOVED lines=8> */
.L_x_7:
        /* <DEDUP_REMOVED lines=8> */
.L_x_9:
[----:B------:R-:W-:-:S05]  /*0a40*/  ULDC UR25, c[0x0][0x584] ;  /* 0x0001610000197ab9 */ /* 0x000fca0000000800 */
.L_x_8:
[----:B------:R-:W0:Y:S01]  /*0a50*/  LDC R0, c[0x0][0x65c] ;  /* 0x00019700ff007b82 */ /* 0x000e220000000800 */
[----:B------:R-:W1:Y:S01]  /*0a60*/  S2R R12, SR_CTAID.Y ;  /* 0x00000000000c7919 */ /* 0x000e620000002600 */
[----:B------:R-:W-:Y:S01]  /*0a70*/  IMAD.MOV.U32 R5, RZ, RZ, RZ ;  /* 0x000000ffff057224 */ /* 0x000fe200078e00ff */
[----:B------:R-:W-:Y:S01]  /*0a80*/  UISETP.NE.AND UP0, UPT, UR14, 0x2, UPT ;  /* 0x000000020e00788c */ /* 0x000fe2000bf05270 */
[----:B------:R-:W2:Y:S01]  /*0a90*/  S2R R4, SR_CTAID.X ;  /* 0x0000000000047919 */ /* 0x000ea20000002500 */
[----:B------:R-:W-:Y:S01]  /*0aa0*/  ULDC UR7, c[0x0][0x28c] ;  /* 0x0000a30000077ab9 */ /* 0x000fe20000000800 */
[----:B------:R-:W-:Y:S01]  /*0ab0*/  UMOV UR5, URZ ;  /* 0x0000003f00057c82 */ /* 0x000fe20008000000 */
[----:B------:R-:W-:Y:S02]  /*0ac0*/  UIADD3 UR7, UR7, 0x3f, URZ ;  /* 0x0000003f07077890 */ /* 0x000fe4000fffe03f */
[----:B------:R-:W-:Y:S01]  /*0ad0*/  PLOP3.LUT P0, PT, PT, PT, UP0, 0x80, 0x0 ;  /* 0x000000000000781c */ /* 0x000fe20003f0f008 */
[----:B------:R-:W-:Y:S01]  /*0ae0*/  UMOV UR4, URZ ;  /* 0x0000003f00047c82 */ /* 0x000fe20008000000 */
[----:B------:R-:W-:Y:S01]  /*0af0*/  ULDC.64 UR18, c[0x0][0x650] ;  /* 0x0001940000127ab9 */ /* 0x000fe20000000a00 */
[----:B------:R-:W-:-:S04]  /*0b00*/  USHF.R.S32.HI UR10, URZ, 0x1f, UR7 ;  /* 0x0000001f3f0a7899 */ /* 0x000fc80008011407 */
[----:B------:R-:W-:-:S04]  /*0b10*/  ULEA.HI UR10, UR10, UR7, URZ, 0x6 ;  /* 0x000000070a0a7291 */ /* 0x000fc8000f8f303f */
[----:B------:R-:W-:Y:S01]  /*0b20*/  USHF.R.S32.HI UR14, URZ, 0x6, UR10 ;  /* 0x000000063f0e7899 */ /* 0x000fe2000801140a */
[----:B0-----:R-:W-:-:S13]  /*0b30*/  ISETP.NE.AND P2, PT, R0, 0x1, PT ;  /* 0x000000010000780c */ /* 0x001fda0003f45270 */
[----:B------:R-:W2:Y:S01]  /*0b40*/  @P2 LDC R9, c[0x0][0x10] ;  /* 0x00000400ff092b82 */ /* 0x000ea20000000800 */
[----:B-1----:R-:W-:Y:S02]  /*0b50*/  @P2 IMAD.MOV.U32 R6, RZ, RZ, R12 ;  /* 0x000000ffff062224 */ /* 0x002fe400078e000c */
[----:B------:R-:W-:-:S05]  /*0b60*/  @P2 IMAD.MOV.U32 R7, RZ, RZ, RZ ;  /* 0x000000ffff072224 */ /* 0x000fca00078e00ff */
[----:B------:R-:W0:Y:S01]  /*0b70*/  @!P2 LDC R11, c[0x0][0xc] ;  /* 0x00000300ff0bab82 */ /* 0x000e220000000800 */
[----:B------:R-:W-:Y:S01]  /*0b80*/  ULDC UR8, c[0x0][0xc] ;  /* 0x0000030000087ab9 */ /* 0x000fe20000000800 */
[----:B------:R-:W-:Y:S01]  /*0b90*/  ULDC UR9, c[0x0][0x10] ;  /* 0x0000040000097ab9 */ /* 0x000fe20000000800 */
[----:B------:R-:W-:Y:S01]  /*0ba0*/  ULDC UR7, c[0x0][0x14] ;  /* 0x0000050000077ab9 */ /* 0x000fe20000000800 */
[----:B------:R-:W-:-:S04]  /*0bb0*/  UIMAD.WIDE.U32 UR8, UR8, UR9, URZ ;  /* 0x00000009080872a5 */ /* 0x000fc8000f8e003f */
[----:B------:R-:W-:Y:S02]  /*0bc0*/  UIMAD.WIDE.U32 UR20, UR8, UR7, URZ ;  /* 0x00000007081472a5 */ /* 0x000fe4000f8e003f */
[----:B------:R-:W-:-:S04]  /*0bd0*/  UIMAD UR15, UR9, UR7, URZ ;  /* 0x00000007090f72a4 */ /* 0x000fc8000f8e023f */
[----:B------:R-:W-:Y:S01]  /*0be0*/  UIADD3 UR15, UR21, UR15, URZ ;  /* 0x0000000f150f7290 */ /* 0x000fe2000fffe03f */
[----:B--2---:R-:W-:-:S04]  /*0bf0*/  @P2 IMAD.WIDE.U32 R8, R4, R9, R6 ;  /* 0x0000000904082225 */ /* 0x004fc800078e0006 */
[----:B------:R-:W-:Y:S02]  /*0c00*/  @P2 IMAD.MOV.U32 R13, RZ, RZ, R8 ;  /* 0x000000ffff0d2224 */ /* 0x000fe400078e0008 */
[----:B0-----:R-:W-:-:S04]  /*0c10*/  @!P2 IMAD.WIDE.U32 R6, R11, R12, R4 ;  /* 0x0000000c0b06a225 */ /* 0x001fc800078e0004 */
[----:B------:R-:W-:Y:S02]  /*0c20*/  @P2 IMAD.MOV.U32 R11, RZ, RZ, RZ ;  /* 0x000000ffff0b2224 */ /* 0x000fe400078e00ff */
[----:B------:R-:W-:Y:S02]  /*0c30*/  @!P2 IMAD.MOV.U32 R13, RZ, RZ, R6 ;  /* 0x000000ffff0da224 */ /* 0x000fe400078e0006 */
[----:B------:R-:W-:Y:S02]  /*0c40*/  @P2 IMAD.IADD R10, R9, 0x1, R11 ;  /* 0x00000001090a2824 */ /* 0x000fe400078e020b */
[----:B------:R-:W-:Y:S01]  /*0c50*/  @!P2 IMAD.MOV.U32 R10, RZ, RZ, R7 ;  /* 0x000000ffff0aa224 */ /* 0x000fe200078e0007 */
[----:B------:R0:W-:Y:S01]  /*0c60*/  STL [R1+0x80], R13 ;  /* 0x0000800d01007387 */ /* 0x0001e20000100800 */
[----:B------:R-:W-:Y:S02]  /*0c70*/  IMAD.MOV.U32 R18, RZ, RZ, R13 ;  /* 0x000000ffff127224 */ /* 0x000fe400078e000d */
[----:B------:R-:W-:Y:S01]  /*0c80*/  IMAD.MOV.U32 R19, RZ, RZ, R10 ;  /* 0x000000ffff137224 */ /* 0x000fe200078e000a */
[----:B------:R0:W-:Y:S01]  /*0c90*/  STL [R1+0x7c], R10 ;  /* 0x00007c0a01007387 */ /* 0x0001e20000100800 */
[----:B------:R-:W-:Y:S05]  /*0ca0*/  @P0 BRA `(.L_x_10) ;  /* 0x0000000000280947 */ /* 0x000fea0003800000 */
[----:B------:R-:W-:Y:S01]  /*0cb0*/  IADD3 R18, P0, R18, UR20, RZ ;  /* 0x0000001412127c10 */ /* 0x000fe2000ff1e0ff */
[----:B------:R-:W-:Y:S02]  /*0cc0*/  UISETP.GE.U32.AND UP0, UPT, UR14, 0xb, UPT ;  /* 0x0000000b0e00788c */ /* 0x000fe4000bf06070 */
[----:B------:R-:W-:Y:S01]  /*0cd0*/  UIMAD.WIDE.U32 UR4, UR14, -0x45d1745d, URZ ;  /* 0xba2e8ba30e0478a5 */ /* 0x000fe2000f8e003f */
[----:B------:R-:W-:Y:S01]  /*0ce0*/  IADD3.X R19, R19, UR15, RZ, P0, !PT ;  /* 0x0000000f13137c10 */ /* 0x000fe200087fe4ff */
[----:B------:R1:W-:Y:S02]  /*0cf0*/  STL [R1+0x80], R18 ;  /* 0x0000801201007387 */ /* 0x0003e40000100800 */
[----:B------:R-:W-:Y:S02]  /*0d00*/  USHF.R.U32.HI UR5, URZ, 0x3, UR5 ;  /* 0x000000033f057899 */ /* 0x000fe40008011605 */
[----:B------:R1:W-:Y:S01]  /*0d10*/  STL [R1+0x7c], R19 ;  /* 0x00007c1301007387 */ /* 0x0003e20000100800 */
[----:B------:R-:W-:-:S02]  /*0d20*/  UMOV UR4, URZ ;  /* 0x0000003f00047c82 */ /* 0x000fc40008000000 */
[----:B------:R-:W-:Y:S02]  /*0d30*/  @UP0 ULOP3.LUT UR4, UR5, 0x1, URZ, 0xc0, !UPT ;  /* 0x0000000105040892 */ /* 0x000fe4000f8ec03f */
[----:B------:R-:W-:-:S12]  /*0d40*/  UIMAD UR5, UR5, -0xb, UR14 ;  /* 0xfffffff5050578a4 */ /* 0x000fd8000f8e020e */
.L_x_10:
[----:B------:R-:W-:Y:S01]  /*0d50*/  IMAD.MOV.U32 R8, RZ, RZ, -0x1 ;  /* 0xffffffffff087424 */ /* 0x000fe200078e00ff */
[----:B------:R-:W-:Y:S01]  /*0d60*/  ISETP.GE.U32.AND P0, PT, R18, UR18, PT ;  /* 0x0000001212007c0c */ /* 0x000fe2000bf06070 */
[----:B------:R-:W-:Y:S01]  /*0d70*/  IMAD.MOV.U32 R6, RZ, RZ, -0x1 ;  /* 0xffffffffff067424 */ /* 0x000fe200078e00ff */
[----:B------:R-:W-:Y:S01]  /*0d80*/  PRMT R0, RZ, 0x7610, R0 ;  /* 0x00007610ff007816 */ /* 0x000fe20000000000 */
[----:B------:R-:W-:Y:S01]  /*0d90*/  IMAD.MOV.U32 R7, RZ, RZ, -0x1 ;  /* 0xffffffffff077424 */ /* 0x000fe200078e00ff */
[----:B------:R2:W-:Y:S01]  /*0da0*/  STL [R1+0x84], R8 ;  /* 0x0000840801007387 */ /* 0x0005e20000100800 */
[----:B------:R-:W-:-:S03]  /*0db0*/  ISETP.GE.U32.AND.EX P0, PT, R19, UR19, PT, P0 ;  /* 0x0000001313007c0c */ /* 0x000fc6000bf06100 */
[----:B------:R2:W-:Y:S04]  /*0dc0*/  STL [R1+0x78], R6 ;  /* 0x0000780601007387 */ /* 0x0005e80000100800 */
[----:B------:R2:W-:Y:S06]  /*0dd0*/  STL [R1+0x88], R7 ;  /* 0x0000880701007387 */ /* 0x0005ec0000100800 */
[----:B------:R-:W-:Y:S05]  /*0de0*/  @P0 BRA `(.L_x_11) ;  /* 0x0000000400680947 */ /* 0x000fea0003800000 */
[----:B------:R-:W3:Y:S01]  /*0df0*/  LDC.64 R14, c[0x0][0x628] ;  /* 0x00018a00ff0e7b82 */ /* 0x000ee20000000a00 */
[----:B--2---:R-:W-:Y:S02]  /*0e00*/  IMAD.MOV.U32 R6, RZ, RZ, R18 ;  /* 0x000000ffff067224 */ /* 0x004fe400078e0012 */
[----:B------:R-:W-:-:S05]  /*0e10*/  IMAD.MOV.U32 R7, RZ, RZ, R19 ;  /* 0x000000ffff077224 */ /* 0x000fca00078e0013 */
[----:B------:R-:W2:Y:S08]  /*0e20*/  LDC R0, c[0x0][0x630] ;  /* 0x00018c00ff007b82 */ /* 0x000eb00000000800 */
[----:B------:R-:W4:Y:S01]  /*0e30*/  LDC.64 R16, c[0x0][0x620] ;  /* 0x00018800ff107b82 */ /* 0x000f220000000a00 */
[----:B---3--:R-:W-:-:S04]  /*0e40*/  ISETP.NE.U32.AND P0, PT, R14, RZ, PT ;  /* 0x000000ff0e00720c */ /* 0x008fc80003f05070 */
[----:B------:R-:W-:-:S13]  /*0e50*/  ISETP.NE.AND.EX P0, PT, R15, RZ, PT, P0 ;  /* 0x000000ff0f00720c */ /* 0x000fda0003f05300 */
[----:B--2-4-:R-:W-:Y:S05]  /*0e60*/  @!P0 BRA `(.L_x_12) ;  /* 0x0000000000288947 */ /* 0x014fea0003800000 */
[----:B------:R-:W2:Y:S02]  /*0e70*/  LDC R11, c[0x0][0x634] ;  /* 0x00018d00ff0b7b82 */ /* 0x000ea40000000800 */
[----:B--2---:R-:W-:-:S05]  /*0e80*/  IADD3 R11, P0, R18, R11, RZ ;  /* 0x0000000b120b7210 */ /* 0x004fca0007f1e0ff */
[----:B0-----:R-:W-:-:S04]  /*0e90*/  IMAD.X R13, RZ, RZ, R19, P0 ;  /* 0x000000ffff0d7224 */ /* 0x001fc800000e0613 */
[----:B------:R-:W-:-:S04]  /*0ea0*/  IMAD.WIDE.U32 R6, R13, R14, RZ ;  /* 0x0000000e0d067225 */ /* 0x000fc800078e00ff */
[----:B------:R-:W-:-:S04]  /*0eb0*/  IMAD.WIDE.U32 R8, P0, R11, R15, R6 ;  /* 0x0000000f0b087225 */ /* 0x000fc80007800006 */
[----:B------:R-:W-:-:S04]  /*0ec0*/  IMAD.WIDE.U32 R6, R11, R14, RZ ;  /* 0x0000000e0b067225 */ /* 0x000fc800078e00ff */
[----:B------:R-:W-:Y:S01]  /*0ed0*/  IMAD.X R11, RZ, RZ, RZ, P0 ;  /* 0x000000ffff0b7224 */ /* 0x000fe200000e06ff */
[----:B------:R-:W-:Y:S01]  /*0ee0*/  IADD3 RZ, P0, R7, R8, RZ ;  /* 0x0000000807ff7210 */ /* 0x000fe20007f1e0ff */
[----:B------:R-:W-:-:S04]  /*0ef0*/  IMAD.MOV.U32 R10, RZ, RZ, R9 ;  /* 0x000000ffff0a7224 */ /* 0x000fc800078e0009 */
[----:B------:R-:W-:-:S08]  /*0f00*/  IMAD.WIDE.U32.X R6, R13, R15, R10, P0 ;  /* 0x0000000f0d067225 */ /* 0x000fd000000e040a */
.L_x_12:
[-CC-:B------:R-:W-:Y:S01]  /*0f10*/  SHF.R.U64 R25, R6, R0.reuse, R7.reuse ;  /* 0x0000000006197219 */ /* 0x180fe20000001207 */
[----:B0-----:R-:W0:Y:S01]  /*0f20*/  LDC R10, c[0x0][0x618] ;  /* 0x00018600ff0a7b82 */ /* 0x001e220000000800 */
[----:B------:R-:W-:Y:S01]  /*0f30*/  SHF.R.U32.HI R5, RZ, R0, R7 ;  /* 0x00000000ff057219 */ /* 0x000fe20000011607 */
[----:B------:R-:W-:Y:S01]  /*0f40*/  IMAD.MOV.U32 R6, RZ, RZ, R18 ;  /* 0x000000ffff067224 */ /* 0x000fe200078e0012 */
[----:B------:R-:W-:Y:S01]  /*0f50*/  IADD3 R9, P0, RZ, -R25, RZ ;  /* 0x80000019ff097210 */ /* 0x000fe20007f1e0ff */
[----:B------:R-:W-:Y:S01]  /*0f60*/  IMAD.MOV.U32 R7, RZ, RZ, R19 ;  /* 0x000000ffff077224 */ /* 0x000fe200078e0013 */
[----:B------:R-:W-:Y:S01]  /*0f70*/  I2FP.F32.U32 R0, R4 ;  /* 0x0000000400007245 */ /* 0x000fe20000201000 */
[----:B------:R-:W-:Y:S02]  /*0f80*/  ULDC UR7, c[0x0][0x150] ;  /* 0x0000540000077ab9 */ /* 0x000fe40000000800 */
[----:B------:R-:W2:Y:S01]  /*0f90*/  LDC.64 R22, c[0x0][0x640] ;  /* 0x00019000ff167b82 */ /* 0x000ea20000000a00 */
[----:B------:R-:W-:-:S02]  /*0fa0*/  IMAD.X R11, RZ, RZ, ~R5, P0 ;  /* 0x000000ffff0b7224 */ /* 0x000fc400000e0e05 */
[----:B------:R-:W-:Y:S01]  /*0fb0*/  FMUL R0, R0, UR7 ;  /* 0x0000000700007c20 */ /* 0x000fe20008400000 */
[----:B------:R-:W-:Y:S01]  /*0fc0*/  IMAD.WIDE.U32 R6, R9, R16, R6 ;  /* 0x0000001009067225 */ /* 0x000fe200078e0006 */
[----:B------:R-:W-:-:S03]  /*0fd0*/  ULDC UR7, c[0x0][0x154] ;  /* 0x0000550000077ab9 */ /* 0x000fc60000000800 */
[----:B------:R-:W-:Y:S01]  /*0fe0*/  IMAD R8, R11, R16, RZ ;  /* 0x000000100b087224 */ /* 0x000fe200078e02ff */
[----:B------:R-:W3:Y:S01]  /*0ff0*/  LDC R5, c[0x0][0x144] ;  /* 0x00005100ff057b82 */ /* 0x000ee20000000800 */
[----:B------:R-:W4:Y:S02]  /*1000*/  F2I.U32.TRUNC.NTZ R0, R0 ;  /* 0x0000000000007305 */ /* 0x000f24000020f000 */
[----:B------:R-:W-:-:S04]  /*1010*/  IMAD R9, R9, R17, R8 ;  /* 0x0000001109097224 */ /* 0x000fc800078e0208 */
[----:B------:R-:W-:Y:S01]  /*1020*/  IMAD.IADD R7, R7, 0x1, R9 ;  /* 0x0000000107077824 */ /* 0x000fe200078e0209 */
[----:B------:R-:W5:Y:S01]  /*1030*/  LDC R16, c[0x0][0x608] ;  /* 0x00018200ff107b82 */ /* 0x000f620000000800 */
[----:B------:R-:W-:-:S03]  /*1040*/  IMAD.MOV.U32 R9, RZ, RZ, -0x1 ;  /* 0xffffffffff097424 */ /* 0x000fc600078e00ff */
[--C-:B0-----:R-:W-:Y:S02]  /*1050*/  SHF.R.U64 R14, R6, R10, R7.reuse ;  /* 0x0000000a060e7219 */ /* 0x101fe40000001207 */
[----:B------:R-:W-:Y:S02]  /*1060*/  I2FP.F32.U32 R6, R12 ;  /* 0x0000000c00067245 */ /* 0x000fe40000201000 */
[----:B------:R-:W0:Y:S01]  /*1070*/  LDC R20, c[0x0][0x658] ;  /* 0x00019600ff147b82 */ /* 0x000e220000000800 */
[----:B--2---:R-:W-:Y:S01]  /*1080*/  ISETP.NE.U32.AND P0, PT, R22, RZ, PT ;  /* 0x000000ff1600720c */ /* 0x004fe20003f05070 */
[----:B----4-:R-:W-:Y:S02]  /*1090*/  IMAD.MOV R8, RZ, RZ, -R0 ;  /* 0x000000ffff087224 */ /* 0x010fe400078e0a00 */
[----:B------:R-:W-:Y:S01]  /*10a0*/  FMUL R6, R6, UR7 ;  /* 0x0000000706067c20 */ /* 0x000fe20008400000 */
[----:B------:R-:W-:Y:S02]  /*10b0*/  SHF.R.U32.HI R7, RZ, R10, R7 ;  /* 0x0000000aff077219 */ /* 0x000fe40000011607 */
[----:B------:R-:W-:Y:S01]  /*10c0*/  ISETP.NE.AND.EX P0, PT, R23, RZ, PT, P0 ;  /* 0x000000ff1700720c */ /* 0x000fe20003f05300 */
[----:B------:R2:W4:Y:S01]  /*10d0*/  F2I.U32.TRUNC.NTZ R13, R6 ;  /* 0x00000006000d7305 */ /* 0x000522000020f000 */
[----:B------:R-:W2:Y:S01]  /*10e0*/  LDC R15, c[0x0][0x148] ;  /* 0x00005200ff0f7b82 */ /* 0x000ea20000000800 */
[----:B---3--:R-:W-:-:S07]  /*10f0*/  IMAD R0, R5, R8, R4 ;  /* 0x0000000805007224 */ /* 0x008fce00078e0204 */
[----:B-1----:R-:W1:Y:S01]  /*1100*/  LDC R18, c[0x0][0x600] ;  /* 0x00018000ff127b82 */ /* 0x002e620000000800 */
[-CC-:B-----5:R-:W-:Y:S02]  /*1110*/  SHF.R.U64 R26, R14, R16.reuse, R7.reuse ;  /* 0x000000100e1a7219 */ /* 0x1a0fe40000001207 */
[----:B------:R-:W-:Y:S01]  /*1120*/  SHF.R.U32.HI R5, RZ, R16, R7 ;  /* 0x00000010ff057219 */ /* 0x000fe20000011607 */
[----:B------:R-:W-:-:S04]  /*1130*/  IMAD.MOV.U32 R7, RZ, RZ, 0x1 ;  /* 0x00000001ff077424 */ /* 0x000fc800078e00ff */
[----:B------:R-:W3:Y:S01]  /*1140*/  LDC R19, c[0x0][0x648] ;  /* 0x00019200ff137b82 */ /* 0x000ee20000000800 */
[-C--:B0-----:R-:W-:Y:S02]  /*1150*/  SHF.L.U32 R4, R9, R20.reuse, RZ ;  /* 0x0000001409047219 */ /* 0x081fe400000006ff */
[--C-:B------:R-:W-:Y:S02]  /*1160*/  SHF.R.U64 R16, R26, R20, R5.reuse ;  /* 0x000000141a107219 */ /* 0x100fe40000001205 */
[----:B------:R-:W-:Y:S02]  /*1170*/  LOP3.LUT R11, RZ, R4, RZ, 0x33, !PT ;  /* 0x00000004ff0b7212 */ /* 0x000fe400078e33ff */
[-C--:B------:R-:W-:Y:S01]  /*1180*/  SHF.R.U32.HI R5, RZ, R20.reuse, R5 ;  /* 0x00000014ff057219 */ /* 0x080fe20000011605 */
[----:B------:R-:W0:Y:S01]  /*1190*/  LDC R21, c[0x0][0x638] ;  /* 0x00018e00ff157b82 */ /* 0x000e220000000800 */
[----:B------:R-:W-:Y:S01]  /*11a0*/  SHF.L.U32 R10, R7, R20, RZ ;  /* 0x00000014070a7219 */ /* 0x000fe200000006ff */
[----:B------:R-:W-:-:S06]  /*11b0*/  IMAD.MOV.U32 R4, RZ, RZ, R16 ;  /* 0x000000ffff047224 */ /* 0x000fcc00078e0010 */
[----:B------:R-:W0:Y:S01]  /*11c0*/  LDC R24, c[0x0][0x610] ;  /* 0x00018400ff187b82 */ /* 0x000e220000000800 */
[----:B--2-4-:R-:W-:Y:S05]  /*11d0*/  @!P0 BRA `(.L_x_13) ;  /* 0x0000000000288947 */ /* 0x014fea0003800000 */
[----:B------:R-:W2:Y:S02]  /*11e0*/  LDC R9, c[0x0][0x64c] ;  /* 0x00019300ff097b82 */ /* 0x000ea40000000800 */
[----:B--2---:R-:W-:-:S05]  /*11f0*/  IADD3 R9, P0, R16, R9, RZ ;  /* 0x0000000910097210 */ /* 0x004fca0007f1e0ff */
[----:B------:R-:W-:-:S04]  /*1200*/  IMAD.X R17, RZ, RZ, R5, P0 ;  /* 0x000000ffff117224 */ /* 0x000fc800000e0605 */
[----:B------:R-:W-:-:S04]  /*1210*/  IMAD.WIDE.U32 R4, R17, R22, RZ ;  /* 0x0000001611047225 */ /* 0x000fc800078e00ff */
[----:B------:R-:W-:-:S04]  /*1220*/  IMAD.WIDE.U32 R6, P0, R9, R23, R4 ;  /* 0x0000001709067225 */ /* 0x000fc80007800004 */
[----:B------:R-:W-:-:S04]  /*1230*/  IMAD.WIDE.U32 R4, R9, R22, RZ ;  /* 0x0000001609047225 */ /* 0x000fc800078e00ff */
[----:B------:R-:W-:Y:S01]  /*1240*/  IMAD.X R9, RZ, RZ, RZ, P0 ;  /* 0x000000ffff097224 */ /* 0x000fe200000e06ff */
[----:B------:R-:W-:Y:S01]  /*1250*/  IADD3 RZ, P0, R5, R6, RZ ;  /* 0x0000000605ff7210 */ /* 0x000fe20007f1e0ff */
[----:B------:R-:W-:-:S04]  /*1260*/  IMAD.MOV.U32 R8, RZ, RZ, R7 ;  /* 0x000000ffff087224 */ /* 0x000fc800078e0007 */
[----:B------:R-:W-:-:S08]  /*1270*/  IMAD.WIDE.U32.X R4, R17, R23, R8, P0 ;  /* 0x0000001711047225 */ /* 0x000fd000000e0408 */
.L_x_13:
[----:B---3--:R-:W-:Y:S01]  /*1280*/  SHF.R.U64 R4, R4, R19, R5 ;  /* 0x0000001304047219 */ /* 0x008fe20000001205 */
[----:B-1----:R-:W-:Y:S01]  /*1290*/  VIADD R5, R18, 0xffffffff ;  /* 0xffffffff12057836 */ /* 0x002fe20000000000 */
[----:B------:R-:W-:Y:S01]  /*12a0*/  LOP3.LUT R11, R26, R11, RZ, 0xc0, !PT ;  /* 0x0000000b1a0b7212 */ /* 0x000fe200078ec0ff */
[----:B------:R-:W-:Y:S02]  /*12b0*/  IMAD.MOV R13, RZ, RZ, -R13 ;  /* 0x000000ffff0d7224 */ /* 0x000fe400078e0a0d */
[----:B------:R-:W-:Y:S01]  /*12c0*/  IMAD.MOV R6, RZ, RZ, -R4 ;  /* 0x000000ffff067224 */ /* 0x000fe200078e0a04 */
[----:B------:R-:W-:Y:S01]  /*12d0*/  LOP3.LUT R14, R14, R5, RZ, 0xc0, !PT ;  /* 0x000000050e0e7212 */ /* 0x000fe200078ec0ff */
[----:B------:R-:W-:Y:S02]  /*12e0*/  @P2 IMAD R0, R15, R13, R12 ;  /* 0x0000000d0f002224 */ /* 0x000fe400078e020c */
[----:B------:R-:W-:Y:S02]  /*12f0*/  IMAD R11, R10, R4, R11 ;  /* 0x000000040a0b7224 */ /* 0x000fe400078e020b */
[----:B0-----:R-:W-:-:S02]  /*1300*/  IMAD R5, R6, R21, R16 ;  /* 0x0000001506057224 */ /* 0x001fc400078e0210 */
[----:B------:R-:W-:Y:S02]  /*1310*/  IMAD R4, R11, R24, R0 ;  /* 0x000000180b047224 */ /* 0x000fe400078e0200 */
[----:B------:R-:W-:Y:S02]  /*1320*/  IMAD R5, R5, R18, R14 ;  /* 0x0000001205057224 */ /* 0x000fe400078e020e */
[----:B------:R-:W-:-:S03]  /*1330*/  IMAD.MOV.U32 R0, RZ, RZ, 0x1 ;  /* 0x00000001ff007424 */ /* 0x000fc600078e00ff */
[----:B------:R-:W-:Y:S02]  /*1340*/  SEL R6, R5, R4, !P2 ;  /* 0x0000000405067207 */ /* 0x000fe40005000000 */
[----:B------:R-:W-:-:S03]  /*1350*/  SEL R4, R4, R5, !P2 ;  /* 0x0000000504047207 */ /* 0x000fc60005000000 */
[----:B------:R3:W-:Y:S04]  /*1360*/  STL [R1+0x88], R6 ;  /* 0x0000880601007387 */ /* 0x0007e80000100800 */
[----:B------:R3:W-:Y:S04]  /*1370*/  STL [R1+0x78], R25 ;  /* 0x0000781901007387 */ /* 0x0007e80000100800 */
[----:B------:R3:W-:Y:S02]  /*1380*/  STL [R1+0x84], R4 ;  /* 0x0000840401007387 */ /* 0x0007e40000100800 */
.L_x_11:
[----:B------:R-:W-:Y:S05]  /*1390*/  @!P1 BRA `(.L_x_14) ;  /* 0x000000d800c49947 */ /* 0x000fea0003800000 */
[----:B------:R-:W-:-:S06]  /*13a0*/  UISETP.GT.U32.AND UP0, UPT, UR12, 0x1, UPT ;  /* 0x000000010c00788c */ /* 0x000fcc000bf04070 */
[----:B------:R-:W-:-:S13]  /*13b0*/  PLOP3.LUT P0, PT, PT, PT, UP0, 0x80, 0x0 ;  /* 0x000000000000781c */ /* 0x000fda0003f0f008 */
[----:B------:R-:W-:Y:S05]  /*13c0*/  @P0 EXIT ;  /* 0x000000000000094d */ /* 0x000fea0003800000 */
.L_x_15:
[----:B------:R-:W-:-:S08]  /*13d0*/  NOP ;  /* 0x0000000000007918 */ /* 0x000fd00000000000 */
[----:B------:R-:W4:Y:S02]  /*13e0*/  USETMAXREG.TRY_ALLOC.CTAPOOL UP0, 0xe8 ;  /* 0x000000e8000079c8 */ /* 0x000f240008000600 */
[----:B----4-:R-:W-:-:S13]  /*13f0*/  PLOP3.LUT P0, PT, PT, PT, UP0, 0x80, 0x0 ;  /* 0x000000000000781c */ /* 0x010fda0003f0f008 */
[----:B------:R-:W-:Y:S05]  /*1400*/  @!P0 BRA `(.L_x_15) ;  /* 0xfffffffc00f08947 */ /* 0x000fea000383ffff */
[----:B------:R-:W-:-:S13]  /*1410*/  LOP3.LUT P0, RZ, R0, 0xff, RZ, 0xc0, !PT ;  /* 0x000000ff00ff7812 */ /* 0x000fda000780c0ff */
[----:B------:R-:W-:Y:S05]  /*1420*/  @!P0 EXIT ;  /* 0x000000000000894d */ /* 0x000fea0003800000 */
[----:B------:R-:W4:Y:S01]  /*1430*/  S2UR UR6, SR_CgaCtaId ;  /* 0x00000000000679c3 */ /* 0x000f220000008800 */
[----:B------:R-:W-:Y:S01]  /*1440*/  SHF.R.S32.HI R0, RZ, 0x1f, R3 ;  /* 0x0000001fff007819 */ /* 0x000fe20000011403 */
[----:B------:R-:W-:Y:S01]  /*1450*/  UIADD3 UR7, UR17, -0x1, URZ ;  /* 0xffffffff11077890 */ /* 0x000fe2000fffe03f */
[----:B------:R-:W-:Y:S02]  /*1460*/  UMOV UR12, 0x400 ;  /* 0x00000400000c7882 */ /* 0x000fe40000000000 */
[CC--:B------:R-:W-:Y:S01]  /*1470*/  LEA.HI R2, R0.reuse, R3.reuse, RZ, 0x2 ;  /* 0x0000000300027211 */ /* 0x0c0fe200078f10ff */
[----:B------:R-:W-:Y:S01]  /*1480*/  UISETP.LT.AND UP0, UPT, UR14, 0x1, UPT ;  /* 0x000000010e00788c */ /* 0x000fe2000bf01270 */
[----:B------:R-:W-:Y:S01]  /*1490*/  LEA.HI R0, R0, R3, RZ, 0x5 ;  /* 0x0000000300007211 */ /* 0x000fe200078f28ff */
[----:B------:R-:W-:Y:S01]  /*14a0*/  ULOP3.LUT UR26, UR13, 0x1, URZ, 0xfc, !UPT ;  /* 0x000000010d1a7892 */ /* 0x000fe2000f8efc3f */
[--C-:B---3--:R-:W-:Y:S01]  /*14b0*/  SHF.R.S32.HI R4, RZ, 0x2, R2.reuse ;  /* 0x00000002ff047819 */ /* 0x108fe20000011402 */
[----:B------:R-:W-:Y:S01]  /*14c0*/  USEL UR16, UR14, 0x1, UP0 ;  /* 0x000000010e107887 */ /* 0x000fe20008000000 */
[----:B------:R-:W-:Y:S01]  /*14d0*/  SHF.R.S32.HI R5, RZ, 0x1f, R2 ;  /* 0x0000001fff057819 */ /* 0x000fe20000011402 */
[----:B------:R-:W-:-:S02]  /*14e0*/  UISETP.NE.AND UP0, UPT, UR7, URZ, UPT ;  /* 0x0000003f0700728c */ /* 0x000fc4000bf05270 */
[----:B------:R-:W-:Y:S01]  /*14f0*/  USHF.L.U32 UR27, UR14, 0x1, URZ ;  /* 0x000000010e1b7899 */ /* 0x000fe2000800063f */
[----:B------:R-:W-:Y:S01]  /*1500*/  LEA.HI R5, R5, R4, RZ, 0x3 ;  /* 0x0000000405057211 */ /* 0x000fe200078f18ff */
[----:B------:R-:W-:Y:S02]  /*1510*/  UIADD3 UR16, -UR16, UR14, URZ ;  /* 0x0000000e10107290 */ /* 0x000fe4000fffe13f */
[----:B------:R-:W-:Y:S01]  /*1520*/  USEL UR29, URZ, 0x1, UP0 ;  /* 0x000000013f1d7887 */ /* 0x000fe20008000000 */
[----:B------:R-:W-:Y:S01]  /*1530*/  LOP3.LUT R5, R5, 0xfffffff8, RZ, 0xc0, !PT ;  /* 0xfffffff805057812 */ /* 0x000fe200078ec0ff */
[----:B----4-:R-:W-:-:S04]  /*1540*/  ULEA UR12, UR6, UR12, 0x18 ;  /* 0x0000000c060c7291 */ /* 0x010fc8000f8ec03f */
[----:B------:R-:W-:Y:S01]  /*1550*/  IMAD.IADD R2, R4, 0x1, -R5 ;  /* 0x0000000104027824 */ /* 0x000fe200078e0a05 */
[----:B------:R-:W-:Y:S01]  /*1560*/  USHF.L.U32 UR6, UR7, 0x3, URZ ;  /* 0x0000000307067899 */ /* 0x000fe2000800063f */
[----:B------:R-:W-:Y:S01]  /*1570*/  SHF.R.S32.HI R5, RZ, 0x5, R0 ;  /* 0x00000005ff057819 */ /* 0x000fe20000011400 */
[----:B------:R-:W-:Y:S02]  /*1580*/  UIADD3 UR28, UR12, 0xc0, URZ ;  /* 0x000000c00c1c7890 */ /* 0x000fe4000fffe03f */
[----:B------:R-:W-:Y:S01]  /*1590*/  ULOP3.LUT UR6, UR6, 0x8, URZ, 0xc0, !UPT ;  /* 0x0000000806067892 */ /* 0x000fe2000f8ec03f */
[--C-:B------:R-:W-:Y:S01]  /*15a0*/  SHF.R.S32.HI R3, RZ, 0x1f, R2.reuse ;  /* 0x0000001fff037819 */ /* 0x100fe20000011402 */
[C-C-:B------:R-:W-:Y:S01]  /*15b0*/  IMAD R0, R5.reuse, -0x10, -R2.reuse ;  /* 0xfffffff005007824 */ /* 0x140fe200078e0a02 */
[----:B------:R-:W-:Y:S02]  /*15c0*/  ULEA UR17, UR17, UR28, 0x3 ;  /* 0x0000001c11117291 */ /* 0x000fe4000f8e183f */
[----:B------:R-:W-:Y:S01]  /*15d0*/  ULOP3.LUT UR30, UR6, 0x8, URZ, 0x3c, !UPT ;  /* 0x00000008061e7892 */ /* 0x000fe2000f8e3c3f */
[----:B------:R-:W-:Y:S01]  /*15e0*/  IMAD.WIDE R2, R5, 0x10, R2 ;  /* 0x0000001005027825 */ /* 0x000fe200078e0202 */
[----:B------:R-:W-:-:S03]  /*15f0*/  ULOP3.LUT UR18, UR6, 0x18, URZ, 0x3c, !UPT ;  /* 0x0000001806127892 */ /* 0x000fc6000f8e3c3f */
[----:B------:R-:W-:Y:S02]  /*1600*/  ULDC UR6, c[0x0][0x284] ;  /* 0x0000a10000067ab9 */ /* 0x000fe40000000800 */
[----:B------:R-:W-:-:S05]  /*1610*/  VIADD R0, R0, UR6 ;  /* 0x0000000600007c36 */ /* 0x000fca0008000000 */
[----:B------:R3:W-:Y:S04]  /*1620*/  STL [R1+0x8c], R0 ;  /* 0x00008c0001007387 */ /* 0x0007e80000100800 */
[----:B------:R3:W-:Y:S02]  /*1630*/  STL.64 [R1+0x90], R2 ;  /* 0x0000900201007387 */ /* 0x0007e40000100a00 */
.L_x_298:
[----:B---3--:R-:W-:Y:S01]  /*1640*/  IMAD.U32 R0, RZ, RZ, UR29 ;  /* 0x0000001dff007e24 */ /* 0x008fe2000f8e00ff */
[----:B0-2---:R-:W3:Y:S01]  /*1650*/  LDC R2, c[0x0][0x28c] ;  /* 0x0000a300ff027b82 */ /* 0x005ee20000000800 */
[----:B------:R-:W-:Y:S01]  /*1660*/  UMOV UR6, URZ ;  /* 0x0000003f00067c82 */ /* 0x000fe20008000000 */
[----:B------:R-:W-:Y:S02]  /*1670*/  UMOV UR19, UR5 ;  /* 0x0000000500137c82 */ /* 0x000fe40008000000 */
[----:B------:R-:W-:-:S04]  /*1680*/  SHF.L.U32 R0, R0, 0x1f, RZ ;  /* 0x0000001f00007819 */ /* 0x000fc800000006ff */
[----:B----4-:R-:W4:Y:S01]  /*1690*/  SYNCS.PHASECHK.TRANS64.TRYWAIT P0, [UR17+-0x8], R0 ;  /* 0xfffff800ff0075a7 */ /* 0x010f220008000151 */
[----:B---3--:R-:W-:Y:S01]  /*16a0*/  ISETP.GE.AND P1, PT, R2, 0x1, PT ;  /* 0x000000010200780c */ /* 0x008fe20003f26270 */
[----:B----4-:R-:W-:-:S12]  /*16b0*/  @!P0 BRA `(.L_x_16) ;  /* 0x000000ec00188947 */ /* 0x010fd80003800000 */
.L_x_327:
[----:B------:R4:W-:Y:S01]  /*16c0*/  STL [R1+0x74], RZ ;  /* 0x000074ff01007387 */ /* 0x0009e20000100800 */
[----:B------:R-:W-:Y:S01]  /*16d0*/  UMOV UR7, URZ ;  /* 0x0000003f00077c82 */ /* 0x000fe20008000000 */
[----:B------:R-:W-:Y:S01]  /*16e0*/  UMOV UR8, URZ ;  /* 0x0000003f00087c82 */ /* 0x000fe20008000000 */
[----:B---3--:R-:W-:Y:S01]  /*16f0*/  IMAD.MOV.U32 R0, RZ, RZ, RZ ;  /* 0x000000ffff007224 */ /* 0x008fe200078e00ff */
[----:B------:R4:W-:Y:S01]  /*1700*/  STL [R1+0x70], RZ ;  /* 0x000070ff01007387 */ /* 0x0009e20000100800 */
[----:B------:R-:W-:Y:S02]  /*1710*/  CS2R R2, SRZ ;  /* 0x0000000000027805 */ /* 0x000fe4000001ff00 */
[----:B------:R-:W-:Y:S02]  /*1720*/  CS2R R4, SRZ ;  /* 0x0000000000047805 */ /* 0x000fe4000001ff00 */
[----:B--2---:R-:W-:Y:S01]  /*1730*/  CS2R R6, SRZ ;  /* 0x0000000000067805 */ /* 0x004fe2000001ff00 */
[----:B------:R4:W-:Y:S01]  /*1740*/  STL [R1+0x6c], RZ ;  /* 0x00006cff01007387 */ /* 0x0009e20000100800 */
[----:B------:R-:W-:-:S02]  /*1750*/  CS2R R8, SRZ ;  /* 0x0000000000087805 */ /* 0x000fc4000001ff00 */
[----:B0-----:R-:W-:Y:S02]  /*1760*/  CS2R R10, SRZ ;  /* 0x00000000000a7805 */ /* 0x001fe4000001ff00 */
[----:B------:R-:W-:Y:S01]  /*1770*/  CS2R R12, SRZ ;  /* 0x00000000000c7805 */ /* 0x000fe2000001ff00 */
[----:B------:R4:W-:Y:S01]  /*1780*/  STL [R1+0x68], RZ ;  /* 0x000068ff01007387 */ /* 0x0009e20000100800 */
[----:B------:R-:W-:Y:S02]  /*1790*/  CS2R R14, SRZ ;  /* 0x00000000000e7805 */ /* 0x000fe4000001ff00 */
[----:B------:R-:W-:Y:S02]  /*17a0*/  CS2R R16, SRZ ;  /* 0x0000000000107805 */ /* 0x000fe4000001ff00 */
[----:B-1----:R-:W-:Y:S01]  /*17b0*/  CS2R R18, SRZ ;  /* 0x0000000000127805 */ /* 0x002fe2000001ff00 */
[----:B------:R4:W-:Y:S01]  /*17c0*/  STL [R1+0x64], RZ ;  /* 0x000064ff01007387 */ /* 0x0009e20000100800 */
[----:B------:R-:W-:-:S02]  /*17d0*/  CS2R R20, SRZ ;  /* 0x0000000000147805 */ /* 0x000fc4000001ff00 */
[----:B------:R-:W-:Y:S02]  /*17e0*/  CS2R R22, SRZ ;  /* 0x0000000000167805 */ /* 0x000fe4000001ff00 */
[----:B------:R-:W-:Y:S01]  /*17f0*/  CS2R R152, SRZ ;  /* 0x0000000000987805 */ /* 0x000fe2000001ff00 */
[----:B------:R4:W-:Y:S01]  /*1800*/  STL [R1+0x60], RZ ;  /* 0x000060ff01007387 */ /* 0x0009e20000100800 */
[----:B------:R-:W-:Y:S02]  /*1810*/  CS2R R154, SRZ ;  /* 0x00000000009a7805 */ /* 0x000fe4000001ff00 */
[----:B------:R-:W-:Y:S02]  /*1820*/  CS2R R156, SRZ ;  /* 0x00000000009c7805 */ /* 0x000fe4000001ff00 */
[----:B------:R-:W-:Y:S01]  /*1830*/  CS2R R158, SRZ ;  /* 0x00000000009e7805 */ /* 0x000fe2000001ff00 */
        /* <DEDUP_REMOVED lines=45> */
[----:B------:R-:W-:Y:S01]  /*1b10*/  IMAD.MOV.U32 R226, RZ, RZ, RZ ;  /* 0x000000ffffe27224 */ /* 0x000fe200078e00ff */
[----:B------:R-:W-:Y:S01]  /*1b20*/  CS2R R24, SRZ ;  /* 0x0000000000187805 */ /* 0x000fe2000001ff00 */
[----:B------:R-:W-:Y:S01]  /*1b30*/  IMAD.U32 R227, RZ, RZ, UR4 ;  /* 0x00000004ffe37e24 */ /* 0x000fe2000f8e00ff */
[----:B------:R4:W-:Y:S01]  /*1b40*/  STL [R1+0x2c], RZ ;  /* 0x00002cff01007387 */ /* 0x0009e20000100800 */
[----:B------:R-:W-:Y:S02]  /*1b50*/  CS2R R26, SRZ ;  /* 0x00000000001a7805 */ /* 0x000fe4000001ff00 */
[----:B------:R-:W-:-:S02]  /*1b60*/  CS2R R28, SRZ ;  /* 0x00000000001c7805 */ /* 0x000fc4000001ff00 */
[----:B------:R-:W-:Y:S01]  /*1b70*/  CS2R R30, SRZ ;  /* 0x00000000001e7805 */ /* 0x000fe2000001ff00 */
[----:B------:R4:W-:Y:S01]  /*1b80*/  STL [R1+0x28], RZ ;  /* 0x000028ff01007387 */ /* 0x0009e20000100800 */
[----:B------:R-:W-:Y:S02]  /*1b90*/  CS2R R32, SRZ ;  /* 0x0000000000207805 */ /* 0x000fe4000001ff00 */
[----:B------:R-:W-:Y:S02]  /*1ba0*/  CS2R R34, SRZ ;  /* 0x0000000000227805 */ /* 0x000fe4000001ff00 */
[----:B------:R-:W-:Y:S01]  /*1bb0*/  CS2R R36, SRZ ;  /* 0x0000000000247805 */ /* 0x000fe2000001ff00 */
        /* <DEDUP_REMOVED lines=36> */
[----:B------:R4:W-:Y:S01]  /*1e00*/  STL [R1], RZ ;  /* 0x000000ff01007387 */ /* 0x0009e20000100800 */
[----:B------:R-:W-:Y:S02]  /*1e10*/  CS2R R92, SRZ ;  /* 0x00000000005c7805 */ /* 0x000fe4000001ff00 */
[----:B------:R-:W-:Y:S02]  /*1e20*/  CS2R R94, SRZ ;  /* 0x00000000005e7805 */ /* 0x000fe4000001ff00 */
[----:B------:R-:W-:Y:S02]  /*1e30*/  CS2R R96, SRZ ;  /* 0x0000000000607805 */ /* 0x000fe4000001ff00 */
[----:B------:R-:W-:Y:S02]  /*1e40*/  CS2R R98, SRZ ;  /* 0x0000000000627805 */ /* 0x000fe4000001ff00 */
[----:B------:R-:W-:-:S02]  /*1e50*/  CS2R R100, SRZ ;  /* 0x0000000000647805 */ /* 0x000fc4000001ff00 */
[----:B------:R-:W-:Y:S02]  /*1e60*/  CS2R R102, SRZ ;  /* 0x0000000000667805 */ /* 0x000fe4000001ff00 */
        /* <DEDUP_REMOVED lines=23> */
[----:B------:R-:W-:Y:S01]  /*1fe0*/  CS2R R150, SRZ ;  /* 0x0000000000967805 */ /* 0x000fe2000001ff00 */
[----:B----4-:R-:W-:Y:S06]  /*1ff0*/  @!P1 BRA `(.L_x_17) ;  /* 0x0000001000749947 */ /* 0x010fec0003800000 */
[----:B------:R-:W-:-:S06]  /*2000*/  UISETP.NE.AND UP0, UPT, UR26, 0x3, UPT ;  /* 0x000000031a00788c */ /* 0x000fcc000bf05270 */
[----:B------:R-:W-:-:S13]  /*2010*/  PLOP3.LUT P1, PT, PT, PT, UP0, 0x80, 0x0 ;  /* 0x000000000000781c */ /* 0x000fda0003f2f008 */
[----:B------:R-:W-:Y:S05]  /*2020*/  @!P1 BRA `(.L_x_18) ;  /* 0x0000000000049947 */ /* 0x000fea0003800000 */
[----:B------:R-:W-:Y:S01]  /*2030*/  BPT.TRAP 0x1 ;  /* 0x000000040000795c */ /* 0x000fe20000300000 */
.L_x_18:
[----:B------:R-:W-:Y:S01]  /*2040*/  ULEA UR6, UR5, UR12, 0x3 ;  /* 0x0000000c05067291 */ /* 0x000fe2000f8e183f */
[----:B------:R-:W-:-:S05]  /*2050*/  IMAD.U32 R0, RZ, RZ, UR4 ;  /* 0x00000004ff007e24 */ /* 0x000fca000f8e00ff */
[----:B------:R-:W-:-:S04]  /*2060*/  SHF.L.U32 R0, R0, 0x1f, RZ ;  /* 0x0000001f00007819 */ /* 0x000fc800000006ff */
[----:B------:R0:W1:Y:S01]  /*2070*/  SYNCS.PHASECHK.TRANS64.TRYWAIT P0, [UR6], R0 ;  /* 0x00000000ff0075a7 */ /* 0x0000620008000146 */
[----:B------:R-:W-:Y:S05]  /*2080*/  @!P1 BRA `(.L_x_19) ;  /* 0x0000000000049947 */ /* 0x000fea0003800000 */
[----:B------:R-:W-:Y:S01]  /*2090*/  BPT.TRAP 0x1 ;  /* 0x000000040000795c */ /* 0x000fe20000300000 */
.L_x_19:
[----:B-1----:R-:W-:Y:S05]  /*20a0*/  @P0 BRA `(.L_x_20) ;  /* 0x0000000000080947 */ /* 0x002fea0003800000 */
[----:B------:R-:W1:Y:S02]  /*20b0*/  SYNCS.PHASECHK.TRANS64.TRYWAIT P0, [UR6], R0 ;  /* 0x00000000ff0075a7 */ /* 0x000e640008000146 */
[----:B-1----:R-:W-:Y:S05]  /*20c0*/  @!P0 BRA `(.L_x_21) ;  /* 0x000000e000ac8947 */ /* 0x002fea0003800000 */
.L_x_20:
[----:B------:R-:W-:Y:S01]  /*20d0*/  UIADD3 UR6, UR12, 0x180, URZ ;  /* 0x000001800c067890 */ /* 0x000fe2000fffe03f */
[----:B------:R-:W-:Y:S01]  /*20e0*/  WARPGROUP.ARRIVE ;  /* 0x00000000000079c5 */ /* 0x000fe20000000000 */
[----:B------:R-:W-:Y:S01]  /*20f0*/  UIADD3 UR7, UR12, 0xb180, URZ ;  /* 0x0000b1800c077890 */ /* 0x000fe2000fffe03f */
[----:B------:R2:W-:Y:S01]  /*2100*/  STL [R1+0x74], RZ ;  /* 0x000074ff01007387 */ /* 0x0005e20000100800 */
[----:B------:R-:W-:Y:S01]  /*2110*/  USHF.R.U32.HI UR6, URZ, 0x4, UR6 ;  /* 0x000000043f067899 */ /* 0x000fe20008011606 */
[----:B01----:R-:W-:Y:S01]  /*2120*/  IMAD.MOV.U32 R0, RZ, RZ, RZ ;  /* 0x000000ffff007224 */ /* 0x003fe200078e00ff */
[----:B------:R-:W-:Y:S01]  /*2130*/  USHF.R.U32.HI UR7, URZ, 0x4, UR7 ;  /* 0x000000043f077899 */ /* 0x000fe20008011607 */
[----:B------:R2:W-:Y:S01]  /*2140*/  STL [R1+0x70], RZ ;  /* 0x000070ff01007387 */ /* 0x0005e20000100800 */
[----:B------:R-:W-:Y:S01]  /*2150*/  ULOP3.LUT UR6, UR6, 0x3fff, URZ, 0xc0, !UPT ;  /* 0x00003fff06067892 */ /* 0x000fe2000f8ec03f */
[----:B------:R-:W-:Y:S01]  /*2160*/  CS2R R2, SRZ ;  /* 0x0000000000027805 */ /* 0x000fe2000001ff00 */
[----:B------:R-:W-:Y:S01]  /*2170*/  ULOP3.LUT UR7, UR7, 0x3fff, URZ, 0xc0, !UPT ;  /* 0x00003fff07077892 */ /* 0x000fe2000f8ec03f */
[----:B------:R2:W-:Y:S01]  /*2180*/  STL [R1+0x6c], RZ ;  /* 0x00006cff01007387 */ /* 0x0005e20000100800 */
[----:B------:R-:W-:Y:S01]  /*2190*/  ULOP3.LUT UR6, UR6, 0x10000, URZ, 0xfc, !UPT ;  /* 0x0001000006067892 */ /* 0x000fe2000f8efc3f */
[----:B------:R-:W-:Y:S01]  /*21a0*/  CS2R R4, SRZ ;  /* 0x0000000000047805 */ /* 0x000fe2000001ff00 */
[----:B------:R-:W-:Y:S01]  /*21b0*/  ULOP3.LUT UR7, UR7, 0x10000, URZ, 0xfc, !UPT ;  /* 0x0001000007077892 */ /* 0x000fe2000f8efc3f */
[----:B------:R2:W-:Y:S01]  /*21c0*/  STL [R1+0x68], RZ ;  /* 0x000068ff01007387 */ /* 0x0005e20000100800 */
[----:B------:R-:W-:Y:S01]  /*21d0*/  ULEA UR8, UR5, UR6, 0x8 ;  /* 0x0000000605087291 */ /* 0x000fe2000f8e403f */
[----:B------:R-:W-:Y:S01]  /*21e0*/  CS2R R6, SRZ ;  /* 0x0000000000067805 */ /* 0x000fe2000001ff00 */
[----:B------:R-:W-:Y:S01]  /*21f0*/  ULEA UR10, UR5, UR7, 0xa ;  /* 0x00000007050a7291 */ /* 0x000fe2000f8e503f */
[----:B------:R2:W-:Y:S01]  /*2200*/  STL [R1+0x64], RZ ;  /* 0x000064ff01007387 */ /* 0x0005e20000100800 */
[----:B------:R-:W-:Y:S01]  /*2210*/  UMOV UR9, 0x80000020 ;  /* 0x8000002000097882 */ /* 0x000fe20000000000 */
[----:B------:R-:W-:Y:S01]  /*2220*/  UMOV UR11, 0x80000020 ;  /* 0x80000020000b7882 */ /* 0x000fe20000000000 */
[----:B------:R-:W-:Y:S01]  /*2230*/  ULDC UR7, c[0x0][0x50c] ;  /* 0x0001430000077ab9 */ /* 0x000fe20000000800 */
[----:B------:R2:W-:Y:S01]  /*2240*/  STL [R1+0x60], RZ ;  /* 0x000060ff01007387 */ /* 0x0005e20000100800 */
[----:B------:R-:W-:Y:S01]  /*2250*/  UISETP.NE.AND UP0, UPT, UR7, 0x2, UPT ;  /* 0x000000020700788c */ /* 0x000fe2000bf05270 */
[----:B------:R-:W-:Y:S01]  /*2260*/  CS2R R8, SRZ ;  /* 0x0000000000087805 */ /* 0x000fe2000001ff00 */
[----:B------:R-:W-:Y:S01]  /*2270*/  UMOV UR6, 0x2 ;  /* 0x0000000200067882 */ /* 0x000fe20000000000 */
[----:B------:R-:W-:Y:S01]  /*2280*/  QGMMA.64x256x32.F32.E4M3.E4M3 R24, gdesc[UR8], RZ, !UPT ;  /* 0x03e00000081879f3 */ /* 0x000fe2000c7008ff */
[----:B------:R2:W-:Y:S01]  /*2290*/  STL [R1+0x5c], RZ ;  /* 0x00005cff01007387 */ /* 0x0005e20000100800 */
[----:B------:R-:W-:Y:S01]  /*22a0*/  USEL UR7, URZ, 0x1, UP0 ;  /* 0x000000013f077887 */ /* 0x000fe20008000000 */
[----:B------:R-:W-:Y:S01]  /*22b0*/  CS2R R10, SRZ ;  /* 0x00000000000a7805 */ /* 0x000fe2000001ff00 */
[----:B------:R-:W-:Y:S01]  /*22c0*/  UIADD3 UR8, UR8, 0x2, URZ ;  /* 0x0000000208087890 */ /* 0x000fe2000fffe03f */
[----:B------:R2:W-:Y:S01]  /*22d0*/  STL [R1+0x58], RZ ;  /* 0x000058ff01007387 */ /* 0x0005e20000100800 */
[----:B------:R-:W-:Y:S01]  /*22e0*/  UIADD3 UR10, UR10, 0x2, URZ ;  /* 0x000000020a0a7890 */ /* 0x000fe2000fffe03f */
[----:B------:R-:W-:-:S02]  /*22f0*/  CS2R R12, SRZ ;  /* 0x00000000000c7805 */ /* 0x000fc4000001ff00 */
[----:B------:R-:W-:Y:S01]  /*2300*/  ISETP.NE.AND P0, PT, RZ, UR7, PT ;  /* 0x00000007ff007c0c */ /* 0x000fe2000bf05270 */
[----:B------:R2:W-:Y:S01]  /*2310*/  STL [R1+0x54], RZ ;  /* 0x000054ff01007387 */ /* 0x0005e20000100800 */
[----:B------:R-:W-:Y:S01]  /*2320*/  UMOV UR9, 0x80000020 ;  /* 0x8000002000097882 */ /* 0x000fe20000000000 */
[----:B------:R-:W-:Y:S01]  /*2330*/  UMOV UR11, 0x80000020 ;  /* 0x80000020000b7882 */ /* 0x000fe20000000000 */
        /* <DEDUP_REMOVED lines=55> */
[----:B------:R-:W-:Y:S01]  /*26b0*/  CS2R R224, SRZ ;  /* 0x0000000000e07805 */ /* 0x000fe2000001ff00 */
[----:B------:R-:W-:Y:S01]  /*26c0*/  IMAD.MOV.U32 R226, RZ, RZ, RZ ;  /* 0x000000ffffe27224 */ /* 0x000fe200078e00ff */
[----:B------:R2:W-:Y:S04]  /*26d0*/  STL [R1+0x18], RZ ;  /* 0x000018ff01007387 */ /* 0x0005e80000100800 */
[----:B------:R2:W-:Y:S04]  /*26e0*/  STL [R1+0x14], RZ ;  /* 0x000014ff01007387 */ /* 0x0005e80000100800 */
[----:B------:R2:W-:Y:S04]  /*26f0*/  STL [R1+0x10], RZ ;  /* 0x000010ff01007387 */ /* 0x0005e80000100800 */
[----:B------:R2:W-:Y:S04]  /*2700*/  STL [R1+0xc], RZ ;  /* 0x00000cff01007387 */ /* 0x0005e80000100800 */
[----:B------:R2:W-:Y:S04]  /*2710*/  STL [R1+0x8], RZ ;  /* 0x000008ff01007387 */ /* 0x0005e80000100800 */
[----:B------:R2:W-:Y:S04]  /*2720*/  STL [R1+0x4], RZ ;  /* 0x000004ff01007387 */ /* 0x0005e80000100800 */
[----:B------:R2:W-:Y:S01]  /*2730*/  STL [R1], RZ ;  /* 0x000000ff01007387 */ /* 0x0005e20000100800 */
[----:B------:R-:W-:Y:S01]  /*2740*/  QGMMA.64x256x32.F32.E4M3.E4M3 R24, gdesc[UR8], R24, gsb0 ;  /* 0x03e00000081879f3 */ /* 0x000fe20008000818 */
[----:B------:R-:W-:Y:S05]  /*2750*/  @!P0 BRA `(.L_x_22) ;  /* 0x0000000800808947 */ /* 0x000fea0003800000 */
[----:B------:R-:W-:Y:S02]  /*2760*/  WARPGROUP.DEPBAR.LE gsb0, 0x0 ;  /* 0x00008000000079c5 */ /* 0x000fe40000010000 */
[----:B------:R-:W-:-:S01]  /*2770*/  FADD R227, RZ, R122 ;  /* 0x0000007affe37221 */ /* 0x000fc20000000000 */
[----:B------:R-:W-:Y:S01]  /*2780*/  FADD R226, RZ, R24 ;  /* 0x00000018ffe27221 */ /* 0x000fe20000000000 */
[----:B------:R-:W-:-:S01]  /*2790*/  FADD R225, RZ, R25 ;  /* 0x00000019ffe17221 */ /* 0x000fc20000000000 */
[----:B------:R-:W-:Y:S01]  /*27a0*/  FADD R224, RZ, R26 ;  /* 0x0000001affe07221 */ /* 0x000fe20000000000 */
[----:B------:R-:W-:-:S01]  /*27b0*/  FADD R223, RZ, R27 ;  /* 0x0000001bffdf7221 */ /* 0x000fc20000000000 */
[----:B------:R0:W-:Y:S01]  /*27c0*/  STL [R1], R227 ;  /* 0x000000e301007387 */ /* 0x0001e20000100800 */
[----:B------:R-:W-:-:S01]  /*27d0*/  FADD R222, RZ, R28 ;  /* 0x0000001cffde7221 */ /* 0x000fc20000000000 */
[----:B------:R-:W-:Y:S01]  /*27e0*/  FADD R221, RZ, R29 ;  /* 0x0000001dffdd7221 */ /* 0x000fe20000000000 */
[----:B------:R-:W-:-:S01]  /*27f0*/  FADD R220, RZ, R30 ;  /* 0x0000001effdc7221 */ /* 0x000fc20000000000 */
[----:B------:R-:W-:Y:S01]  /*2800*/  FADD R219, RZ, R31 ;  /* 0x0000001fffdb7221 */ /* 0x000fe20000000000 */
[----:B------:R-:W-:-:S01]  /*2810*/  FADD R218, RZ, R32 ;  /* 0x00000020ffda7221 */ /* 0x000fc20000000000 */
[----:B------:R-:W-:Y:S01]  /*2820*/  FADD R217, RZ, R33 ;  /* 0x00000021ffd97221 */ /* 0x000fe20000000000 */
[----:B------:R-:W-:-:S01]  /*2830*/  FADD R216, RZ, R34 ;  /* 0x00000022ffd87221 */ /* 0x000fc20000000000 */
[----:B------:R-:W-:Y:S01]  /*2840*/  FADD R215, RZ, R35 ;  /* 0x00000023ffd77221 */ /* 0x000fe20000000000 */
[----:B------:R-:W-:-:S01]  /*2850*/  FADD R214, RZ, R36 ;  /* 0x00000024ffd67221 */ /* 0x000fc20000000000 */
[----:B0-----:R-:W-:Y:S01]  /*2860*/  FADD R227, RZ, R123 ;  /* 0x0000007bffe37221 */ /* 0x001fe20000000000 */
[----:B------:R-:W-:-:S01]  /*2870*/  FADD R213, RZ, R37 ;  /* 0x00000025ffd57221 */ /* 0x000fc20000000000 */
[----:B------:R-:W-:Y:S01]  /*2880*/  FADD R212, RZ, R38 ;  /* 0x00000026ffd47221 */ /* 0x000fe20000000000 */
[----:B------:R-:W-:-:S01]  /*2890*/  FADD R211, RZ, R39 ;  /* 0x00000027ffd37221 */ /* 0x000fc20000000000 */
[----:B------:R-:W-:Y:S01]  /*28a0*/  FADD R210, RZ, R40 ;  /* 0x00000028ffd27221 */ /* 0x000fe20000000000 */
[----:B------:R0:W-:Y:S01]  /*28b0*/  STL [R1+0x4], R227 ;  /* 0x000004e301007387 */ /* 0x0001e20000100800 */
        /* <DEDUP_REMOVED lines=93> */
[----:B------:R-:W-:Y:S01]  /*2e90*/  UMOV UR6, URZ ;  /* 0x0000003f00067c82 */ /* 0x000fe20008000000 */
[----:B0-----:R-:W-:-:S05]  /*2ea0*/  FADD R227, RZ, R130 ;  /* 0x00000082ffe37221 */ /* 0x001fca0000000000 */
[----:B------:R0:W-:Y:S02]  /*2eb0*/  STL [R1+0x20], R227 ;  /* 0x000020e301007387 */ /* 0x0001e40000100800 */
        /* <DEDUP_REMOVED lines=42> */
.L_x_22:
[----:B------:R-:W-:-:S04]  /*3160*/  UIADD3 UR19, UR5, 0x1, URZ ;  /* 0x0000000105137890 */ /* 0x000fc8000fffe03f */
[----:B------:R-:W-:-:S04]  /*3170*/  UISETP.NE.AND UP0, UPT, UR19, 0xb, UPT ;  /* 0x0000000b1300788c */ /* 0x000fc8000bf05270 */
[----:B------:R-:W-:Y:S02]  /*3180*/  USEL UR8, URZ, 0x1, UP0 ;  /* 0x000000013f087887 */ /* 0x000fe40008000000 */
[----:B------:R-:W-:Y:S02]  /*3190*/  USEL UR19, UR19, URZ, UP0 ;  /* 0x0000003f13137287 */ /* 0x000fe40008000000 */
[----:B------:R-:W-:-:S06]  /*31a0*/  ULOP3.LUT UR8, UR4, UR8, URZ, 0x3c, !UPT ;  /* 0x0000000804087292 */ /* 0x000fcc000f8e3c3f */
[----:B0-----:R-:W-:Y:S01]  /*31b0*/  IMAD.U32 R227, RZ, RZ, UR8 ;  /* 0x00000008ffe37e24 */ /* 0x001fe2000f8e00ff */
[----:B------:R-:W-:-:S06]  /*31c0*/  UMOV UR8, 0x1 ;  /* 0x0000000100087882 */ /* 0x000fcc0000000000 */
.L_x_17:
[----:B------:R-:W-:-:S06]  /*31d0*/  UISETP.GE.AND UP0, UPT, UR16, 0x1, UPT ;  /* 0x000000011000788c */ /* 0x000fcc000bf06270 */
[----:B------:R-:W-:-:S13]  /*31e0*/  PLOP3.LUT P0, PT, PT, PT, UP0, 0x80, 0x0 ;  /* 0x000000000000781c */ /* 0x000fda0003f0f008 */
[----:B------:R-:W-:Y:S05]  /*31f0*/  @!P0 BRA `(.L_x_23) ;  /* 0x0000001000848947 */ /* 0x000fea0003800000 */
[----:B------:R-:W-:Y:S01]  /*3200*/  IMAD.U32 R228, RZ, RZ, UR16 ;  /* 0x00000010ffe47e24 */ /* 0x000fe2000f8e00ff */
[----:B------:R-:W-:Y:S01]  /*3210*/  UMOV UR31, UR5 ;  /* 0x00000005001f7c82 */ /* 0x000fe20008000000 */
[----:B------:R-:W-:-:S05]  /*3220*/  ULDC UR32, c[0x0][0x50c] ;  /* 0x0001430000207ab9 */ /* 0x000fca0000000800 */
.L_x_31:
[----:B------:R-:W-:-:S06]  /*3230*/  UISETP.NE.AND UP0, UPT, UR26, 0x3, UPT ;  /* 0x000000031a00788c */ /* 0x000fcc000bf05270 */
[----:B------:R-:W-:-:S13]  /*3240*/  PLOP3.LUT P1, PT, PT, PT, UP0, 0x80, 0x0 ;  /* 0x000000000000781c */ /* 0x000fda0003f2f008 */
[----:B01----:R-:W-:Y:S05]  /*3250*/  @!P1 BRA `(.L_x_24) ;  /* 0x0000000000049947 */ /* 0x003fea0003800000 */
[----:B------:R-:W-:Y:S01]  /*3260*/  BPT.TRAP 0x1 ;  /* 0x000000040000795c */ /* 0x000fe20000300000 */
.L_x_24:
[----:B------:R-:W-:Y:S01]  /*3270*/  ULEA UR9, UR19, UR12, 0x3 ;  /* 0x0000000c13097291 */ /* 0x000fe2000f8e183f */
[----:B------:R-:W-:-:S08]  /*3280*/  SHF.L.U32 R229, R227, 0x1f, RZ ;  /* 0x0000001fe3e57819 */ /* 0x000fd000000006ff */
[----:B------:R0:W1:Y:S01]  /*3290*/  SYNCS.PHASECHK.TRANS64.TRYWAIT P0, [UR9], R229 ;  /* 0x000000e5ff0075a7 */ /* 0x0000620008000149 */
[----:B------:R-:W-:Y:S05]  /*32a0*/  @!P1 BRA `(.L_x_25) ;  /* 0x0000000000049947 */ /* 0x000fea0003800000 */
[----:B------:R-:W-:Y:S01]  /*32b0*/  BPT.TRAP 0x1 ;  /* 0x000000040000795c */ /* 0x000fe20000300000 */
.L_x_25:
[----:B-1----:R-:W-:Y:S05]  /*32c0*/  @P0 BRA `(.L_x_26) ;  /* 0x0000000000080947 */ /* 0x002fea0003800000 */
[----:B------:R-:W1:Y:S02]  /*32d0*/  SYNCS.PHASECHK.TRANS64.TRYWAIT P0, [UR9], R229 ;  /* 0x000000e5ff0075a7 */ /* 0x000e640008000149 */
[----:B-1----:R-:W-:Y:S05]  /*32e0*/  @!P0 BRA `(.L_x_27) ;  /* 0x000000d0003c8947 */ /* 0x002fea0003800000 */
.L_x_26:
[----:B------:R-:W-:Y:S01]  /*32f0*/  UIADD3 UR9, UR12, 0x180, URZ ;  /* 0x000001800c097890 */ /* 0x000fe2000fffe03f */
[----:B------:R-:W-:Y:S01]  /*3300*/  WARPGROUP.ARRIVE ;  /* 0x00000000000079c5 */ /* 0x000fe20000000000 */
[----:B------:R-:W-:Y:S02]  /*3310*/  UIADD3 UR10, UR12, 0xb180, URZ ;  /* 0x0000b1800c0a7890 */ /* 0x000fe4000fffe03f */
[----:B------:R-:W-:Y:S02]  /*3320*/  UISETP.NE.AND UP0, UPT, UR7, URZ, UPT ;  /* 0x0000003f0700728c */ /* 0x000fe4000bf05270 */
[----:B------:R-:W-:Y:S02]  /*3330*/  USHF.R.U32.HI UR9, URZ, 0x4, UR9 ;  /* 0x000000043f097899 */ /* 0x000fe40008011609 */
[----:B------:R-:W-:Y:S02]  /*3340*/  USHF.R.U32.HI UR10, URZ, 0x4, UR10 ;  /* 0x000000043f0a7899 */ /* 0x000fe4000801160a */
[----:B------:R-:W-:-:S02]  /*3350*/  USEL UR8, UR8, URZ, !UP0 ;  /* 0x0000003f08087287 */ /* 0x000fc4000c000000 */
[----:B------:R-:W-:Y:S02]  /*3360*/  ULOP3.LUT UR9, UR9, 0x3fff, URZ, 0xc0, !UPT ;  /* 0x00003fff09097892 */ /* 0x000fe4000f8ec03f */
[----:B------:R-:W-:Y:S02]  /*3370*/  ULOP3.LUT UR10, UR10, 0x3fff, URZ, 0xc0, !UPT ;  /* 0x00003fff0a0a7892 */ /* 0x000fe4000f8ec03f */
[----:B------:R-:W-:Y:S02]  /*3380*/  UISETP.NE.U32.AND UP0, UPT, UR8, URZ, UPT ;  /* 0x0000003f0800728c */ /* 0x000fe4000bf05070 */
[----:B------:R-:W-:Y:S02]  /*3390*/  ULOP3.LUT UR8, UR9, 0x10000, URZ, 0xfc, !UPT ;  /* 0x0001000009087892 */ /* 0x000fe4000f8efc3f */
[----:B------:R-:W-:Y:S02]  /*33a0*/  ULOP3.LUT UR10, UR10, 0x10000, URZ, 0xfc, !UPT ;  /* 0x000100000a0a7892 */ /* 0x000fe4000f8efc3f */
[----:B------:R-:W-:-:S02]  /*33b0*/  ULEA UR8, UR19, UR8, 0x8 ;  /* 0x0000000813087291 */ /* 0x000fc4000f8e403f */
[----:B------:R-:W-:Y:S01]  /*33c0*/  ULEA UR10, UR19, UR10, 0xa ;  /* 0x0000000a130a7291 */ /* 0x000fe2000f8e503f */
[----:B------:R-:W-:Y:S01]  /*33d0*/  UMOV UR9, 0x80000020 ;  /* 0x8000002000097882 */ /* 0x000fe20000000000 */
[----:B------:R-:W-:Y:S01]  /*33e0*/  UMOV UR11, 0x80000020 ;  /* 0x80000020000b7882 */ /* 0x000fe20000000000 */
[----:B------:R-:W-:-:S06]  /*33f0*/  UIADD3 UR6, UR6, 0x2, URZ ;  /* 0x0000000206067890 */ /* 0x000fcc000fffe03f */
[----:B------:R-:W-:Y:S01]  /*3400*/  QGMMA.64x256x32.F32.E4M3.E4M3 R24, gdesc[UR8], R24, UP0 ;  /* 0x03e00000081879f3 */ /* 0x000fe2000bf00818 */
[----:B------:R-:W-:Y:S02]  /*3410*/  UIADD3 UR8, UR8, 0x2, URZ ;  /* 0x0000000208087890 */ /* 0x000fe4000fffe03f */
[----:B------:R-:W-:Y:S01]  /*3420*/  UIADD3 UR10, UR10, 0x2, URZ ;  /* 0x000000020a0a7890 */ /* 0x000fe2000fffe03f */
[----:B------:R-:W-:Y:S01]  /*3430*/  UMOV UR9, 0x80000020 ;  /* 0x8000002000097882 */ /* 0x000fe20000000000 */
[----:B------:R-:W-:Y:S01]  /*3440*/  UMOV UR11, 0x80000020 ;  /* 0x80000020000b7882 */ /* 0x000fe20000000000 */
[----:B------:R-:W-:-:S04]  /*3450*/  UISETP.NE.AND UP0, UPT, UR6, UR32, UPT ;  /* 0x000000200600728c */ /* 0x000fc8000bf05270 */
[----:B------:R-:W-:-:S06]  /*3460*/  USEL UR7, URZ, 0x1, UP0 ;  /* 0x000000013f077887 */ /* 0x000fcc0008000000 */
[----:B------:R-:W-:-:S12]  /*3470*/  ISETP.NE.AND P0, PT, RZ, UR7, PT ;  /* 0x00000007ff007c0c */ /* 0x000fd8000bf05270 */
[----:B------:R-:W-:Y:S03]  /*3480*/  QGMMA.64x256x32.F32.E4M3.E4M3 R24, gdesc[UR8], R24, gsb0 ;  /* 0x03e00000081879f3 */ /* 0x000fe60008000818 */
[----:B------:R-:W-:Y:S02]  /*3490*/  WARPGROUP.DEPBAR.LE gsb0, 0x1 ;  /* 0x00008000000079c5 */ /* 0x000fe40000010100 */
[----:B------:R-:W-:Y:S05]  /*34a0*/  @!P0 BRA `(.L_x_28) ;  /* 0x0000000c00808947 */ /* 0x000fea0003800000 */
[----:B------:R-:W-:Y:S02]  /*34b0*/  WARPGROUP.DEPBAR.LE gsb0, 0x0 ;  /* 0x00008000000079c5 */ /* 0x000fe40000010000 */
[----:B------:R-:W-:-:S01]  /*34c0*/  FADD R226, R24, R226 ;  /* 0x000000e218e27221 */ /* 0x000fc20000000000 */
[----:B------:R-:W-:Y:S01]  /*34d0*/  FADD R225, R25, R225 ;  /* 0x000000e119e17221 */ /* 0x000fe20000000000 */
[----:B------:R1:W-:Y:S01]  /*34e0*/  STL [R1+0x9c], R227 ;  /* 0x00009ce301007387 */ /* 0x0003e20000100800 */
[----:B------:R-:W-:-:S01]  /*34f0*/  FADD R224, R26, R224 ;  /* 0x000000e01ae07221 */ /* 0x000fc20000000000 */
[----:B------:R-:W-:Y:S01]  /*3500*/  FADD R223, R27, R223 ;  /* 0x000000df1bdf7221 */ /* 0x000fe20000000000 */
[----:B------:R-:W-:-:S01]  /*3510*/  FADD R222, R28, R222 ;  /* 0x000000de1cde7221 */ /* 0x000fc20000000000 */
[----:B------:R-:W-:Y:S01]  /*3520*/  FADD R221, R29, R221 ;  /* 0x000000dd1ddd7221 */ /* 0x000fe20000000000 */
[----:B-1----:R-:W3:Y:S04]  /*3530*/  LDL.LU R227, [R1+0x30] ;  /* 0x0000300001e37983 */ /* 0x002ee80000300800 */
[----:B------:R1:W-:Y:S01]  /*3540*/  STL [R1+0xa0], R226 ;  /* 0x0000a0e201007387 */ /* 0x0003e20000100800 */
[----:B------:R-:W-:-:S01]  /*3550*/  FADD R220, R30, R220 ;  /* 0x000000dc1edc7221 */ /* 0x000fc20000000000 */
[----:B------:R-:W-:-:S02]  /*3560*/  FADD R219, R31, R219 ;  /* 0x000000db1fdb7221 */ /* 0x000fc40000000000 */
[----:B-1----:R-:W4:Y:S04]  /*3570*/  LDL.LU R226, [R1+0x2c] ;  /* 0x00002c0001e27983 */ /* 0x002f280000300800 */
[----:B------:R1:W-:Y:S01]  /*3580*/  STL [R1+0xa4], R225 ;  /* 0x0000a4e101007387 */ /* 0x0003e20000100800 */
[----:B------:R-:W-:-:S03]  /*3590*/  FADD R218, R32, R218 ;  /* 0x000000da20da7221 */ /* 0x000fc60000000000 */
[----:B-1----:R-:W2:Y:S04]  /*35a0*/  LDL.LU R225, [R1+0x28] ;  /* 0x0000280001e17983 */ /* 0x002ea80000300800 */
        /* <DEDUP_REMOVED lines=9> */
[----:B------:R1:W-:Y:S04]  /*3640*/  STL [R1+0xb4], R221 ;  /* 0x0000b4dd01007387 */ /* 0x0003e80000100800 */
        /* <DEDUP_REMOVED lines=12> */
[----:B-1----:R-:W2:Y:S01]  /*3710*/  LDL.LU R215, [R1] ;  /* 0x0000000001d77983 */ /* 0x002ea20000300800 */
[----:B------:R-:W-:-:S01]  /*3720*/  FADD R214, R36, R214 ;  /* 0x000000d624d67221 */ /* 0x000fc20000000000 */
[----:B------:R-:W-:Y:S01]  /*3730*/  FADD R213, R37, R213 ;  /* 0x000000d525d57221 */ /* 0x000fe20000000000 */
[----:B------:R-:W-:-:S01]  /*3740*/  FADD R212, R38, R212 ;  /* 0x000000d426d47221 */ /* 0x000fc20000000000 */
[----:B------:R-:W-:Y:S01]  /*3750*/  FADD R211, R39, R211 ;  /* 0x000000d327d37221 */ /* 0x000fe20000000000 */
[----:B------:R-:W-:-:S01]  /*3760*/  FADD R210, R40, R210 ;  /* 0x000000d228d27221 */ /* 0x000fc20000000000 */
[----:B------:R-:W-:Y:S01]  /*3770*/  STL [R1+0xd0], R214 ;  /* 0x0000d0d601007387 */ /* 0x000fe20000100800 */
        /* <DEDUP_REMOVED lines=11> */
[----:B------:R1:W-:Y:S01]  /*3830*/  STL [R1+0xdc], R211 ;  /* 0x0000dcd301007387 */ /* 0x0003e20000100800 */
[----:B------:R-:W-:-:S01]  /*3840*/  FADD R200, R50, R200 ;  /* 0x000000c832c87221 */ /* 0x000fc20000000000 */
[----:B------:R-:W-:Y:S01]  /*3850*/  FADD R199, R51, R199 ;  /* 0x000000c733c77221 */ /* 0x000fe20000000000 */
        /* <DEDUP_REMOVED lines=69> */
[----:B-----5:R-:W-:Y:S01]  /*3cb0*/  FADD R0, R121, R0 ;  /* 0x0000000079007221 */ /* 0x020fe20000000000 */
[----:B---3--:R-:W-:-:S01]  /*3cc0*/  FADD R227, R134, R227 ;  /* 0x000000e386e37221 */ /* 0x008fc20000000000 */
[----:B----4-:R-:W-:Y:S01]  /*3cd0*/  FADD R226, R133, R226 ;  /* 0x000000e285e27221 */ /* 0x010fe20000000000 */
[----:B--2---:R-:W-:-:S01]  /*3ce0*/  FADD R225, R132, R225 ;  /* 0x000000e184e17221 */ /* 0x004fc20000000000 */
        /* <DEDUP_REMOVED lines=9> */
[----:B------:R-:W-:-:S05]  /*3d80*/  FADD R215, R122, R215 ;  /* 0x000000d77ad77221 */ /* 0x000fca0000000000 */
[----:B------:R2:W-:Y:S04]  /*3d90*/  STL [R1], R215 ;  /* 0x000000d701007387 */ /* 0x0005e80000100800 */
[----:B------:R3:W-:Y:S04]  /*3da0*/  STL [R1+0x4], R216 ;  /* 0x000004d801007387 */ /* 0x0007e80000100800 */
        /* <DEDUP_REMOVED lines=8> */
[----:B-1----:R-:W4:Y:S04]  /*3e30*/  LDL.LU R211, [R1+0x34] ;  /* 0x0000340001d37983 */ /* 0x002f280000300800 */
[----:B------:R1:W-:Y:S04]  /*3e40*/  STL [R1+0x28], R225 ;  /* 0x000028e101007387 */ /* 0x0003e80000100800 */
[----:B------:R-:W4:Y:S04]  /*3e50*/  LDL.LU R212, [R1+0x38] ;  /* 0x0000380001d47983 */ /* 0x000f280000300800 */
[----:B------:R1:W-:Y:S04]  /*3e60*/  STL [R1+0x2c], R226 ;  /* 0x00002ce201007387 */ /* 0x0003e80000100800 */
[----:B------:R-:W4:Y:S04]  /*3e70*/  LDL.LU R213, [R1+0x3c] ;  /* 0x00003c0001d57983 */ /* 0x000f280000300800 */
[----:B------:R1:W-:Y:S04]  /*3e80*/  STL [R1+0x30], R227 ;  /* 0x000030e301007387 */ /* 0x0003e80000100800 */
[----:B------:R-:W4:Y:S04]  /*3e90*/  LDL.LU R214, [R1+0x40] ;  /* 0x0000400001d67983 */ /* 0x000f280000300800 */
[----:B--2---:R-:W2:Y:S04]  /*3ea0*/  LDL.LU R215, [R1+0x44] ;  /* 0x0000440001d77983 */ /* 0x004ea80000300800 */
[----:B---3--:R-:W3:Y:S04]  /*3eb0*/  LDL.LU R216, [R1+0x48] ;  /* 0x0000480001d87983 */ /* 0x008ee80000300800 */
[----:B----4-:R-:W4:Y:S04]  /*3ec0*/  LDL.LU R217, [R1+0x4c] ;  /* 0x00004c0001d97983 */ /* 0x010f280000300800 */
[----:B0-----:R-:W4:Y:S04]  /*3ed0*/  LDL.LU R218, [R1+0x50] ;  /* 0x0000500001da7983 */ /* 0x001f280000300800 */
[----:B------:R-:W4:Y:S04]  /*3ee0*/  LDL.LU R219, [R1+0x54] ;  /* 0x0000540001db7983 */ /* 0x000f280000300800 */
[----:B------:R-:W4:Y:S04]  /*3ef0*/  LDL.LU R220, [R1+0x58] ;  /* 0x0000580001dc7983 */ /* 0x000f280000300800 */
[----:B------:R-:W4:Y:S04]  /*3f00*/  LDL.LU R221, [R1+0x5c] ;  /* 0x00005c0001dd7983 */ /* 0x000f280000300800 */
[----:B------:R-:W4:Y:S04]  /*3f10*/  LDL.LU R222, [R1+0x60] ;  /* 0x0000600001de7983 */ /* 0x000f280000300800 */
[----:B------:R-:W4:Y:S04]  /*3f20*/  LDL.LU R223, [R1+0x64] ;  /* 0x0000640001df7983 */ /* 0x000f280000300800 */
[----:B------:R-:W4:Y:S04]  /*3f30*/  LDL.LU R224, [R1+0x68] ;  /* 0x0000680001e07983 */ /* 0x000f280000300800 */
[----:B-1----:R-:W4:Y:S04]  /*3f40*/  LDL.LU R225, [R1+0x6c] ;  /* 0x00006c0001e17983 */ /* 0x002f280000300800 */
[----:B------:R-:W4:Y:S04]  /*3f50*/  LDL.LU R226, [R1+0x70] ;  /* 0x0000700001e27983 */ /* 0x000f280000300800 */
[----:B------:R-:W4:Y:S01]  /*3f60*/  LDL.LU R227, [R1+0x74] ;  /* 0x0000740001e37983 */ /* 0x000f220000300800 */
[----:B------:R-:W-:-:S05]  /*3f70*/  FADD R211, R135, R211 ;  /* 0x000000d387d37221 */ /* 0x000fca0000000000 */
[----:B------:R0:W-:Y:S01]  /*3f80*/  STL [R1+0x34], R211 ;  /* 0x000034d301007387 */ /* 0x0001e20000100800 */
[----:B------:R-:W-:-:S03]  /*3f90*/  FADD R212, R136, R212 ;  /* 0x000000d488d47221 */ /* 0x000fc60000000000 */
[----:B0-----:R1:W5:Y:S01]  /*3fa0*/  LDL.LU R211, [R1+0xdc] ;  /* 0x0000dc0001d37983 */ /* 0x0013620000300800 */
[----:B------:R-:W-:-:S03]  /*3fb0*/  FADD R213, R137, R213 ;  /* 0x000000d589d57221 */ /* 0x000fc60000000000 */
[----:B------:R0:W-:Y:S01]  /*3fc0*/  STL [R1+0x38], R212 ;  /* 0x000038d401007387 */ /* 0x0001e20000100800 */
[----:B------:R-:W-:-:S01]  /*3fd0*/  FADD R214, R138, R214 ;  /* 0x000000d68ad67221 */ /* 0x000fc20000000000 */
[----:B--2---:R-:W-:Y:S02]  /*3fe0*/  FADD R215, R139, R215 ;  /* 0x000000d78bd77221 */ /* 0x004fe40000000000 */
[----:B0-----:R1:W5:Y:S01]  /*3ff0*/  LDL.LU R212, [R1+0xd8] ;  /* 0x0000d80001d47983 */ /* 0x0013620000300800 */
[----:B---3--:R-:W-:-:S03]  /*4000*/  FADD R216, R140, R216 ;  /* 0x000000d88cd87221 */ /* 0x008fc60000000000 */
[----:B------:R0:W-:Y:S01]  /*4010*/  STL [R1+0x3c], R213 ;  /* 0x00003cd501007387 */ /* 0x0001e20000100800 */
[----:B----4-:R-:W-:-:S03]  /*4020*/  FADD R217, R141, R217 ;  /* 0x000000d98dd97221 */ /* 0x010fc60000000000 */
[----:B0-----:R1:W5:Y:S01]  /*4030*/  LDL.LU R213, [R1+0xd4] ;  /* 0x0000d40001d57983 */ /* 0x0013620000300800 */
[----:B------:R-:W-:-:S03]  /*4040*/  FADD R218, R142, R218 ;  /* 0x000000da8eda7221 */ /* 0x000fc60000000000 */
[----:B------:R0:W-:Y:S01]  /*4050*/  STL [R1+0x40], R214 ;  /* 0x000040d601007387 */ /* 0x0001e20000100800 */
[----:B------:R-:W-:-:S01]  /*4060*/  FADD R219, R143, R219 ;  /* 0x000000db8fdb7221 */ /* 0x000fc20000000000 */
[----:B------:R-:W-:Y:S02]  /*4070*/  FADD R220, R144, R220 ;  /* 0x000000dc90dc7221 */ /* 0x000fe40000000000 */
[----:B0-----:R1:W5:Y:S04]  /*4080*/  LDL.LU R214, [R1+0xd0] ;  /* 0x0000d00001d67983 */ /* 0x0013680000300800 */
[----:B------:R0:W-:Y:S01]  /*4090*/  STL [R1+0x44], R215 ;  /* 0x000044d701007387 */ /* 0x0001e20000100800 */
[----:B------:R-:W-:-:S01]  /*40a0*/  FADD R221, R145, R221 ;  /* 0x000000dd91dd7221 */ /* 0x000fc20000000000 */
[----:B------:R-:W-:-:S02]  /*40b0*/  FADD R222, R146, R222 ;  /* 0x000000de92de7221 */ /* 0x000fc40000000000 */
[----:B0-----:R1:W5:Y:S04]  /*40c0*/  LDL.LU R215, [R1+0xcc] ;  /* 0x0000cc0001d77983 */ /* 0x0013680000300800 */
[----:B------:R0:W-:Y:S01]  /*40d0*/  STL [R1+0x48], R216 ;  /* 0x000048d801007387 */ /* 0x0001e20000100800 */
[----:B------:R-:W-:-:S03]  /*40e0*/  FADD R223, R147, R223 ;  /* 0x000000df93df7221 */ /* 0x000fc60000000000 */
        /* <DEDUP_REMOVED lines=13> */
[----:B------:R0:W-:Y:S04]  /*41c0*/  STL [R1+0x5c], R221 ;  /* 0x00005cdd01007387 */ /* 0x0001e80000100800 */
        /* <DEDUP_REMOVED lines=12> */
[----:B0-----:R1:W5:Y:S01]  /*4290*/  LDL.LU R227, [R1+0x9c] ;  /* 0x00009c0001e37983 */ /* 0x0013620000300800 */
[----:B------:R-:W-:-:S05]  /*42a0*/  UMOV UR6, URZ ;  /* 0x0000003f00067c82 */ /* 0x000fca0008000000 */
.L_x_28:
[----:B------:R-:W-:Y:S05]  /*42b0*/  @!P1 BRA `(.L_x_29) ;  /* 0x0000000000049947 */ /* 0x000fea0003800000 */
[----:B------:R-:W-:Y:S01]  /*42c0*/  BPT.TRAP 0x1 ;  /* 0x000000040000795c */ /* 0x000fe20000300000 */
.L_x_29:
[----:B------:R-:W-:Y:S02]  /*42d0*/  UISETP.GT.U32.AND UP0, UPT, UR13, 0x1, UPT ;  /* 0x000000010d00788c */ /* 0x000fe4000bf04070 */
[----:B------:R-:W-:-:S04]  /*42e0*/  ULEA UR8, UR31, UR12, 0x3 ;  /* 0x0000000c1f087291 */ /* 0x000fc8000f8e183f */
[----:B------:R-:W-:Y:S01]  /*42f0*/  UIADD3 UR8, UR8, 0x58, URZ ;  /* 0x0000005808087890 */ /* 0x000fe2000fffe03f */
[----:B------:R-:W-:-:S03]  /*4300*/  PLOP3.LUT P0, PT, PT, PT, UP0, 0x80, 0x0 ;  /* 0x000000000000781c */ /* 0x000fc60003f0f008 */
[----:B------:R-:W-:-:S09]  /*4310*/  UPRMT UR8, URZ, 0x654, UR8 ;  /* 0x000006543f087896 */ /* 0x000fd20008000008 */
[----:B------:R-:W-:Y:S01]  /*4320*/  SYNCS.ARRIVE.TRANS64.RED.A1T0 RZ, [UR8], RZ ;  /* 0x000000ffffff79a7 */ /* 0x000fe20008100408 */
[----:B------:R-:W-:Y:S05]  /*4330*/  @P0 BRA `(.L_x_30) ;  /* 0x0000000000040947 */ /* 0x000fea0003800000 */
[----:B------:R-:W-:Y:S01]  /*4340*/  BPT.TRAP 0x1 ;  /* 0x000000040000795c */ /* 0x000fe20000300000 */
.L_x_30:
[----:B------:R-:W-:Y:S01]  /*4350*/  UIADD3 UR19, UR19, 0x1, URZ ;  /* 0x0000000113137890 */ /* 0x000fe2000fffe03f */
[C---:B------:R-:W-:Y:S01]  /*4360*/  ISETP.GT.AND P0, PT, R228.reuse, 0x1, PT ;  /* 0x00000001e400780c */ /* 0x040fe20003f04270 */
[----:B------:R-:W-:Y:S01]  /*4370*/  UIADD3 UR31, UR31, 0x1, URZ ;  /* 0x000000011f1f7890 */ /* 0x000fe2000fffe03f */
[----:B------:R-:W-:Y:S01]  /*4380*/  VIADD R228, R228, 0xffffffff ;  /* 0xffffffffe4e47836 */ /* 0x000fe20000000000 */
[----:B------:R-:W-:Y:S02]  /*4390*/  UISETP.NE.AND UP0, UPT, UR19, 0xb, UPT ;  /* 0x0000000b1300788c */ /* 0x000fe4000bf05270 */
[----:B------:R-:W-:Y:S02]  /*43a0*/  UISETP.NE.AND UP1, UPT, UR31, 0xb, UPT ;  /* 0x0000000b1f00788c */ /* 0x000fe4000bf25270 */
[----:B------:R-:W-:Y:S02]  /*43b0*/  USEL UR8, URZ, 0x1, UP0 ;  /* 0x000000013f087887 */ /* 0x000fe40008000000 */
[----:B------:R-:W-:-:S02]  /*43c0*/  USEL UR19, UR19, URZ, UP0 ;  /* 0x0000003f13137287 */ /* 0x000fc40008000000 */
[----:B------:R-:W-:Y:S02]  /*43d0*/  USEL UR31, UR31, URZ, UP1 ;  /* 0x0000003f1f1f7287 */ /* 0x000fe40008800000 */
[----:B-----5:R-:W-:Y:S01]  /*43e0*/  LOP3.LUT R227, R227, UR8, RZ, 0x3c, !PT ;  /* 0x00000008e3e37c12 */ /* 0x020fe2000f8e3cff */
[----:B------:R-:W-:Y:S01]  /*43f0*/  UMOV UR8, 0x1 ;  /* 0x0000000100087882 */ /* 0x000fe20000000000 */
[----:B------:R-:W-:Y:S08]  /*4400*/  @P0 BRA `(.L_x_31) ;  /* 0xffffffec00880947 */ /* 0x000ff0000383ffff */
.L_x_23:
[----:B------:R-:W-:-:S04]  /*4410*/  UISETP.NE.AND UP0, UPT, UR6, URZ, UPT ;  /* 0x0000003f0600728c */ /* 0x000fc8000bf05270 */
[----:B------:R-:W-:-:S06]  /*4420*/  USEL UR6, URZ, 0x1, !UP0 ;  /* 0x000000013f067887 */ /* 0x000fcc000c000000 */
[----:B------:R-:W-:-:S13]  /*4430*/  ISETP.NE.AND P0, PT, RZ, UR6, PT ;  /* 0x00000006ff007c0c */ /* 0x000fda000bf05270 */
[----:B------:R-:W-:Y:S05]  /*4440*/  @!P0 BRA `(.L_x_32) ;  /* 0x0000000c00dc8947 */ /* 0x000fea0003800000 */
[----:B------:R-:W3:Y:S04]  /*4450*/  LDL.LU R227, [R1+0x74] ;  /* 0x0000740001e37983 */ /* 0x000ee80000300800 */
[----:B---3--:R3:W-:Y:S04]  /*4460*/  STL [R1+0x9c], R227 ;  /* 0x00009ce301007387 */ /* 0x0087e80000100800 */
[----:B---3--:R-:W3:Y:S04]  /*4470*/  LDL.LU R227, [R1+0x70] ;  /* 0x0000700001e37983 */ /* 0x008ee80000300800 */
        /* <DEDUP_REMOVED lines=55> */
[----:B---3--:R-:W3:Y:S01]  /*47f0*/  LDL.LU R227, [R1] ;  /* 0x0000000001e37983 */ /* 0x008ee20000300800 */
[----:B------:R-:W-:-:S02]  /*4800*/  WARPGROUP.DEPBAR.LE gsb0, 0x0 ;  /* 0x00008000000079c5 */ /* 0x000fc40000010000 */
[----:B------:R-:W-:Y:S01]  /*4810*/  FADD R226, R24, R226 ;  /* 0x000000e218e27221 */ /* 0x000fe20000000000 */
        /* <DEDUP_REMOVED lines=97> */
[----:B---3--:R-:W-:-:S05]  /*4e30*/  FADD R227, R122, R227 ;  /* 0x000000e37ae37221 */ /* 0x008fca0000000000 */
[----:B------:R3:W-:Y:S04]  /*4e40*/  STL [R1], R227 ;  /* 0x000000e301007387 */ /* 0x0007e80000100800 */
[----:B---3--:R-:W3:Y:S02]  /*4e50*/  LDL.LU R227, [R1+0x10c] ;  /* 0x00010c0001e37983 */ /* 0x008ee40000300800 */
[----:B---3--:R-:W-:-:S05]  /*4e60*/  FADD R227, R123, R227 ;  /* 0x000000e37be37221 */ /* 0x008fca0000000000 */
[----:B------:R3:W-:Y:S04]  /*4e70*/  STL [R1+0x4], R227 ;  /* 0x000004e301007387 */ /* 0x0007e80000100800 */
        /* <DEDUP_REMOVED lines=83> */
[----:B------:R3:W-:Y:S02]  /*53b0*/  STL [R1+0x74], R227 ;  /* 0x000074e301007387 */ /* 0x0007e40000100800 */
.L_x_32:
[----:B---3--:R-:W-:-:S04]  /*53c0*/  IMAD.U32 R227, RZ, RZ, UR30 ;  /* 0x0000001effe37e24 */ /* 0x008fc8000f8e00ff */
[----:B------:R3:W-:Y:S01]  /*53d0*/  SYNCS.ARRIVE.TRANS64.A1T0 RZ, [R227+UR28], RZ ;  /* 0x000000ffe3ff79a7 */ /* 0x0007e2000810001c */
[----:B------:R-:W-:Y:S02]  /*53e0*/  WARPGROUP.DEPBAR.LE gsb0, 0x0 ;  /* 0x00008000000079c5 */ /* 0x000fe40000010000 */
[----:B------:R-:W4:Y:S02]  /*53f0*/  LDC R24, c[0x0][0x28c] ;  /* 0x0000a300ff187b82 */ /* 0x000f240000000800 */
[----:B----4-:R-:W-:-:S13]  /*5400*/  ISETP.GE.AND P0, PT, R24, 0x1, PT ;  /* 0x000000011800780c */ /* 0x010fda0003f06270 */
[----:B---3--:R-:W-:Y:S05]  /*5410*/  @!P0 BRA `(.L_x_33) ;  /* 0x0000000000408947 */ /* 0x008fea0003800000 */
[----:B------:R-:W-:-:S06]  /*5420*/  UISETP.NE.AND UP0, UPT, UR26, 0x3, UPT ;  /* 0x000000031a00788c */ /* 0x000fcc000bf05270 */
[----:B------:R-:W-:-:S13]  /*5430*/  PLOP3.LUT P0, PT, PT, PT, UP0, 0x80, 0x0 ;  /* 0x000000000000781c */ /* 0x000fda0003f0f008 */
[----:B------:R-:W-:Y:S05]  /*5440*/  @!P0 BRA `(.L_x_34) ;  /* 0x0000000000048947 */ /* 0x000fea0003800000 */
[----:B------:R-:W-:Y:S01]  /*5450*/  BPT.TRAP 0x1 ;  /* 0x000000040000795c */ /* 0x000fe20000300000 */
.L_x_34:
[----:B------:R-:W-:Y:S02]  /*5460*/  UIADD3 UR8, UR16, UR5, URZ ;  /* 0x0000000510087290 */ /* 0x000fe4000fffe03f */
[----:B------:R-:W-:Y:S02]  /*5470*/  UISETP.GT.U32.AND UP0, UPT, UR13, 0x1, UPT ;  /* 0x000000010d00788c */ /* 0x000fe4000bf04070 */
[----:B------:R-:W-:-:S04]  /*5480*/  UIMAD.WIDE.U32 UR6, UR8, -0x45d1745d, URZ ;  /* 0xba2e8ba3080678a5 */ /* 0x000fc8000f8e003f */
[----:B------:R-:W-:Y:S01]  /*5490*/  USHF.R.U32.HI UR6, URZ, 0x3, UR7 ;  /* 0x000000033f067899 */ /* 0x000fe20008011607 */
[----:B------:R-:W-:-:S03]  /*54a0*/  PLOP3.LUT P0, PT, PT, PT, UP0, 0x80, 0x0 ;  /* 0x000000000000781c */ /* 0x000fc60003f0f008 */
[----:B------:R-:W-:-:S04]  /*54b0*/  UIMAD UR8, UR6, -0xb, UR8 ;  /* 0xfffffff5060878a4 */ /* 0x000fc8000f8e0208 */
[----:B------:R-:W-:-:S04]  /*54c0*/  ULEA UR8, UR8, UR12, 0x3 ;  /* 0x0000000c08087291 */ /* 0x000fc8000f8e183f */
[----:B------:R-:W-:-:S04]  /*54d0*/  UIADD3 UR8, UR8, 0x58, URZ ;  /* 0x0000005808087890 */ /* 0x000fc8000fffe03f */
[----:B------:R-:W-:-:S09]  /*54e0*/  UPRMT UR8, URZ, 0x654, UR8 ;  /* 0x000006543f087896 */ /* 0x000fd20008000008 */
[----:B------:R-:W-:Y:S01]  /*54f0*/  SYNCS.ARRIVE.TRANS64.RED.A1T0 RZ, [UR8], RZ ;  /* 0x000000ffffff79a7 */ /* 0x000fe20008100408 */
[----:B------:R-:W-:Y:S05]  /*5500*/  @P0 BRA `(.L_x_33) ;  /* 0x0000000000040947 */ /* 0x000fea0003800000 */
[----:B------:R-:W-:Y:S01]  /*5510*/  BPT.TRAP 0x1 ;  /* 0x000000040000795c */ /* 0x000fe20000300000 */
.L_x_33:
[----:B------:R-:W3:Y:S01]  /*5520*/  S2R R25, SR_TID.X ;  /* 0x0000000000197919 */ /* 0x000ee20000002100 */
[----:B------:R-:W-:Y:S01]  /*5530*/  IMAD.U32 R24, RZ, RZ, UR29 ;  /* 0x0000001dff187e24 */ /* 0x000fe2000f8e00ff */
[----:B------:R-:W-:Y:S01]  /*5540*/  UIADD3 UR5, UR27, UR5, URZ ;  /* 0x000000051b057290 */ /* 0x000fe2000fffe03f */
[----:B------:R-:W4:Y:S01]  /*5550*/  LDC R35, c[0x0][0x288] ;  /* 0x0000a200ff237b82 */ /* 0x000f220000000800 */
[----:B------:R-:W-:Y:S02]  /*5560*/  UISETP.GE.U32.AND UP1, UPT, UR27, 0xb, UPT ;  /* 0x0000000b1b00788c */ /* 0x000fe4000bf26070 */
[----:B------:R-:W-:Y:S01]  /*5570*/  SHF.L.U32 R24, R24, 0x1f, RZ ;  /* 0x0000001f18187819 */ /* 0x000fe200000006ff */
[----:B------:R-:W-:Y:S02]  /*5580*/  UISETP.GT.U32.AND UP0, UPT, UR5, 0xa, UPT ;  /* 0x0000000a0500788c */ /* 0x000fe4000bf04070 */
[----:B------:R-:W-:Y:S01]  /*5590*/  UIMAD.WIDE.U32 UR6, UR5, -0x45d1745d, URZ ;  /* 0xba2e8ba3050678a5 */ /* 0x000fe2000f8e003f */
[----:B------:R-:W5:Y:S01]  /*55a0*/  SYNCS.PHASECHK.TRANS64.TRYWAIT P0, [UR17+0x8], R24 ;  /* 0x00000818ff0075a7 */ /* 0x000f620008000151 */
[----:B------:R-:W-:-:S02]  /*55b0*/  UISETP.LT.U32.AND UP0, UPT, UR27, 0xb, UP0 ;  /* 0x0000000b1b00788c */ /* 0x000fc40008701070 */
[----:B------:R-:W-:Y:S02]  /*55c0*/  USHF.R.U32.HI UR6, URZ, 0x3, UR7 ;  /* 0x000000033f067899 */ /* 0x000fe40008011607 */
[----:B------:R-:W-:Y:S02]  /*55d0*/  USEL UR8, URZ, 0x1, !UP0 ;  /* 0x000000013f087887 */ /* 0x000fe4000c000000 */
[----:B------:R-:W-:Y:S02]  /*55e0*/  UIMAD UR5, UR6, -0xb, UR5 ;  /* 0xfffffff5060578a4 */ /* 0x000fe4000f8e0205 */
[----:B------:R-:W-:-:S04]  /*55f0*/  ULOP3.LUT UR4, UR4, UR8, URZ, 0x3c, !UPT ;  /* 0x0000000804047292 */ /* 0x000fc8000f8e3c3f */
[----:B------:R-:W-:Y:S01]  /*5600*/  @UP1 ULOP3.LUT UR4, UR4, 0x1, UR6, 0x78, !UPT ;  /* 0x0000000104041892 */ /* 0x000fe2000f8e7806 */
[----:B---3--:R-:W-:-:S04]  /*5610*/  SHF.R.S32.HI R26, RZ, 0x1f, R25 ;  /* 0x0000001fff1a7819 */ /* 0x008fc80000011419 */
[----:B------:R-:W-:-:S04]  /*5620*/  LEA.HI R26, R26, R25, RZ, 0x7 ;  /* 0x000000191a1a7211 */ /* 0x000fc800078f38ff */
[----:B------:R-:W-:-:S05]  /*5630*/  LOP3.LUT R26, R26, 0xffffff80, RZ, 0xc0, !PT ;  /* 0xffffff801a1a7812 */ /* 0x000fca00078ec0ff */
[----:B------:R-:W-:-:S05]  /*5640*/  IMAD.IADD R26, R25, 0x1, -R26 ;  /* 0x00000001191a7824 */ /* 0x000fca00078e0a1a */
[----:B------:R-:W-:-:S04]  /*5650*/  SHF.R.S32.HI R25, RZ, 0x1f, R26 ;  /* 0x0000001fff197819 */ /* 0x000fc8000001141a */
[----:B------:R-:W-:-:S04]  /*5660*/  LEA.HI R25, R25, R26, RZ, 0x2 ;  /* 0x0000001a19197211 */ /* 0x000fc800078f10ff */
[----:B------:R-:W-:-:S05]  /*5670*/  LOP3.LUT R25, R25, 0xfffffffc, RZ, 0xc0, !PT ;  /* 0xfffffffc19197812 */ /* 0x000fca00078ec0ff */
[----:B------:R-:W-:-:S04]  /*5680*/  IMAD.IADD R40, R26, 0x1, -R25 ;  /* 0x000000011a287824 */ /* 0x000fc800078e0a19 */
[----:B------:R-:W-:Y:S01]  /*5690*/  IMAD.SHL.U32 R32, R40, 0x2, RZ ;  /* 0x0000000228207824 */ /* 0x000fe200078e00ff */
[----:B----45:R-:W-:Y:S06]  /*56a0*/  @!P0 BRA `(.L_x_35) ;  /* 0x000000ac006c8947 */ /* 0x030fec0003800000 */
.L_x_328:
[----:B------:R4:W-:Y:S01]  /*56b0*/  STL [R1+0xa0], R2 ;  /* 0x0000a00201007387 */ /* 0x0009e20000100800 */
[----:B------:R-:W-:Y:S01]  /*56c0*/  ULDC UR8, c[0x0][0x284] ;  /* 0x0000a10000087ab9 */ /* 0x000fe20000000800 */
[----:B------:R-:W-:Y:S01]  /*56d0*/  SHF.R.S32.HI R33, RZ, 0x1f, R32 ;  /* 0x0000001fff217819 */ /* 0x000fe20000011420 */
[----:B------:R-:W-:Y:S01]  /*56e0*/  ULDC.64 UR6, c[0x0][0x5d0] ;  /* 0x0001740000067ab9 */ /* 0x000fe20000000a00 */
[----:B----4-:R-:W4:Y:S04]  /*56f0*/  LDL.LU R2, [R1+0x88] ;  /* 0x0000880001027983 */ /* 0x010f280000300800 */
[----:B------:R0:W-:Y:S04]  /*5700*/  STL [R1+0x9c], R0 ;  /* 0x00009c0001007387 */ /* 0x0001e80000100800 */
[----:B------:R-:W2:Y:S04]  /*5710*/  LDL R227, [R1+0x78] ;  /* 0x0000780001e37983 */ /* 0x000ea80000100800 */
[----:B0-----:R-:W3:Y:S01]  /*5720*/  LDL R0, [R1+0x84] ;  /* 0x0000840001007983 */ /* 0x001ee20000100800 */
[----:B----4-:R-:W-:-:S03]  /*5730*/  IMAD.SHL.U32 R37, R2, 0x100, RZ ;  /* 0x0000010002257824 */ /* 0x010fc600078e00ff */
[----:B------:R0:W5:Y:S01]  /*5740*/  LDL.LU R2, [R1+0xa0] ;  /* 0x0000a00001027983 */ /* 0x0001620000300800 */
[----:B---3--:R-:W-:-:S03]  /*5750*/  IMAD.SHL.U32 R34, R0, 0x40, RZ ;  /* 0x0000004000227824 */ /* 0x008fc600078e00ff */
[----:B------:R0:W5:Y:S02]  /*5760*/  LDL.LU R0, [R1+0x9c] ;  /* 0x00009c0001007983 */ /* 0x0001640000300800 */
[----:B------:R-:W-:Y:S02]  /*5770*/  ISETP.GE.AND P0, PT, R34, UR8, PT ;  /* 0x0000000822007c0c */ /* 0x000fe4000bf06270 */
[----:B--2---:R-:W-:Y:S02]  /*5780*/  SHF.R.S32.HI R38, RZ, 0x1f, R227 ;  /* 0x0000001fff267819 */ /* 0x004fe400000114e3 */
[----:B------:R-:W-:Y:S01]  /*5790*/  ISETP.GE.OR P0, PT, R37, R35, P0 ;  /* 0x000000232500720c */ /* 0x000fe20000706670 */
[----:B------:R-:W-:-:S04]  /*57a0*/  IMAD.WIDE.U32 R24, R227, UR6, R32 ;  /* 0x00000006e3187c25 */ /* 0x000fc8000f8e0020 */
[----:B------:R-:W-:Y:S01]  /*57b0*/  IMAD R26, R38, UR6, RZ ;  /* 0x00000006261a7c24 */ /* 0x000fe2000f8e02ff */
[----:B------:R-:W-:Y:S02]  /*57c0*/  SHF.R.S32.HI R36, RZ, 0x1f, R37 ;  /* 0x0000001fff247819 */ /* 0x000fe40000011425 */
[----:B------:R-:W-:Y:S01]  /*57d0*/  IADD3 R24, P1, R37, R24, RZ ;  /* 0x0000001825187210 */ /* 0x000fe20007f3e0ff */
[----:B------:R-:W-:-:S05]  /*57e0*/  IMAD R27, R227, UR7, R26 ;  /* 0x00000007e31b7c24 */ /* 0x000fca000f8e021a */
[----:B------:R-:W-:Y:S01]  /*57f0*/  IADD3.X R25, R36, R25, R27, P1, !PT ;  /* 0x0000001924197210 */ /* 0x000fe20000ffe41b */
[----:B0-----:R-:W-:Y:S06]  /*5800*/  @P0 BRA `(.L_x_36) ;  /* 0x0000008c00cc0947 */ /* 0x001fec0003800000 */
[----:B------:R0:W-:Y:S01]  /*5810*/  STL.64 [R1+0xa8], R4 ;  /* 0x0000a80401007387 */ /* 0x0001e20000100a00 */
[----:B------:R-:W2:Y:S01]  /*5820*/  LDC.64 R28, c[0x0][0x5c8] ;  /* 0x00017200ff1c7b82 */ /* 0x000ea20000000a00 */
[----:B------:R-:W-:Y:S02]  /*5830*/  ULDC.64 UR6, c[0x0][0x5c0] ;  /* 0x0001700000067ab9 */ /* 0x000fe40000000a00 */
[----:B0-----:R-:W3:Y:S04]  /*5840*/  LDL.64 R4, [R1+0x90] ;  /* 0x0000900001047983 */ /* 0x001ee80000100a00 */
[----:B-----5:R0:W-:Y:S04]  /*5850*/  STL [R1+0xa0], R2 ;  /* 0x0000a00201007387 */ /* 0x0201e80000100800 */
[----:B0-----:R-:W3:Y:S04]  /*5860*/  LDL.LU R2, [R1+0x84] ;  /* 0x0000840001027983 */ /* 0x001ee80000300800 */
[----:B------:R0:W-:Y:S04]  /*5870*/  STL [R1+0x9c], R0 ;  /* 0x00009c0001007387 */ /* 0x0001e80000100800 */
[----:B0-----:R-:W4:Y:S01]  /*5880*/  LDL R0, [R1+0x8c] ;  /* 0x00008c0001007983 */ /* 0x001f220000100800 */
[----:B---3--:R-:W-:-:S03]  /*5890*/  IMAD.WIDE R30, R2, 0x40, R4 ;  /* 0x00000040021e7825 */ /* 0x008fc600078e0204 */
[----:B------:R0:W5:Y:S04]  /*58a0*/  LDL.LU.64 R4, [R1+0xa8] ;  /* 0x0000a80001047983 */ /* 0x0001680000300a00 */
[----:B------:R0:W5:Y:S01]  /*58b0*/  LDL.LU R2, [R1+0xa0] ;  /* 0x0000a00001027983 */ /* 0x0001620000300800 */
[-C--:B--2---:R-:W-:Y:S02]  /*58c0*/  IMAD R26, R31, R28.reuse, RZ ;  /* 0x0000001c1f1a7224 */ /* 0x084fe400078e02ff */
[----:B------:R-:W-:-:S04]  /*58d0*/  IMAD.WIDE.U32 R24, R30, R28, R24 ;  /* 0x0000001c1e187225 */ /* 0x000fc800078e0018 */
[----:B------:R-:W-:Y:S01]  /*58e0*/  IMAD R27, R30, R29, R26 ;  /* 0x0000001d1e1b7224 */ /* 0x000fe200078e021a */
[----:B------:R-:W-:Y:S01]  /*58f0*/  LEA R26, P0, R28, R24, 0x3 ;  /* 0x000000181c1a7211 */ /* 0x000fe200078018ff */
[----:B----4-:R-:W-:Y:S01]  /*5900*/  IMAD.IADD R39, R0, 0x1, -R34 ;  /* 0x0000000100277824 */ /* 0x010fe200078e0a22 */
[----:B------:R-:W-:Y:S01]  /*5910*/  IADD3 R24, P1, R24, UR6, RZ ;  /* 0x0000000618187c10 */ /* 0x000fe2000ff3e0ff */
[----:B------:R0:W5:Y:S01]  /*5920*/  LDL.LU R0, [R1+0x9c] ;  /* 0x00009c0001007983 */ /* 0x0001620000300800 */
[----:B------:R-:W-:Y:S01]  /*5930*/  IMAD.IADD R27, R25, 0x1, R27 ;  /* 0x00000001191b7824 */ /* 0x000fe200078e021b */
[----:B------:R-:W-:-:S04]  /*5940*/  IADD3 R26, P3, R26, UR6, RZ ;  /* 0x000000061a1a7c10 */ /* 0x000fc8000ff7e0ff */
[----:B------:R-:W-:Y:S01]  /*5950*/  LEA.HI.X R29, R28, R27, R29, 0x3, P0 ;  /* 0x0000001b1c1d7211 */ /* 0x000fe200000f1c1d */
[----:B------:R-:W-:Y:S01]  /*5960*/  IMAD R28, R40, -0x2, R35 ;  /* 0xfffffffe281c7824 */ /* 0x000fe200078e0223 */
[----:B------:R-:W-:Y:S01]  /*5970*/  FSETP.NEU.AND P0, PT, RZ, UR25, PT ;  /* 0x00000019ff007c0b */ /* 0x000fe2000bf0d000 */
[----:B------:R-:W-:Y:S01]  /*5980*/  BSSY B0, `(.L_x_36) ;  /* 0x00008db000007945 */ /* 0x000fe20003800000 */
[----:B------:R-:W-:Y:S02]  /*5990*/  IADD3.X R25, R27, UR7, RZ, P1, !PT ;  /* 0x000000071b197c10 */ /* 0x000fe40008ffe4ff */
[----:B------:R-:W-:Y:S01]  /*59a0*/  IADD3.X R27, R29, UR7, RZ, P3, !PT ;  /* 0x000000071d1b7c10 */ /* 0x000fe20009ffe4ff */
[----:B------:R-:W-:-:S08]  /*59b0*/  IMAD.IADD R34, R28, 0x1, -R37 ;  /* 0x000000011c227824 */ /* 0x000fd000078e0a25 */
[----:B0-----:R-:W-:Y:S05]  /*59c0*/  @!P0 BRA `(.L_x_37) ;  /* 0x0000006800d88947 */ /* 0x001fea0003800000 */
[----:B------:R-:W-:Y:S01]  /*59d0*/  ULDC.64 UR6, c[0x0][0x5b8] ;  /* 0x00016e0000067ab9 */ /* 0x000fe20000000a00 */
[----:B------:R-:W-:Y:S01]  /*59e0*/  ULDC.64 UR8, c[0x0][0x5a8] ;  /* 0x00016a0000087ab9 */ /* 0x000fe20000000a00 */
[----:B------:R-:W-:Y:S01]  /*59f0*/  IMAD.WIDE.U32 R32, R227, UR6, R32 ;  /* 0x00000006e3207c25 */ /* 0x000fe2000f8e0020 */
[----:B------:R-:W-:Y:S03]  /*5a00*/  BSSY B1, `(.L_x_38) ;  /* 0x0000010000017945 */ /* 0x000fe60003800000 */
[----:B------:R-:W-:Y:S01]  /*5a10*/  IMAD R28, R38, UR6, RZ ;  /* 0x00000006261c7c24 */ /* 0x000fe2000f8e02ff */
[----:B------:R-:W-:-:S03]  /*5a20*/  IADD3 R32, P0, R37, R32, RZ ;  /* 0x0000002025207210 */ /* 0x000fc60007f1e0ff */
[----:B------:R-:W-:Y:S01]  /*5a30*/  IMAD R29, R227, UR7, R28 ;  /* 0x00000007e31d7c24 */ /* 0x000fe2000f8e021c */
[----:B------:R-:W-:Y:S02]  /*5a40*/  ULDC.64 UR6, c[0x0][0x5b0] ;  /* 0x00016c0000067ab9 */ /* 0x000fe40000000a00 */
[----:B------:R-:W-:Y:S02]  /*5a50*/  IMAD R35, R31, UR6, RZ ;  /* 0x000000061f237c24 */ /* 0x000fe4000f8e02ff */
[----:B------:R-:W-:Y:S02]  /*5a60*/  IADD3.X R33, R36, R33, R29, P0, !PT ;  /* 0x0000002124217210 */ /* 0x000fe400007fe41d */
[----:B------:R-:W-:Y:S01]  /*5a70*/  ISETP.GE.AND P0, PT, R39, 0x1, PT ;  /* 0x000000012700780c */ /* 0x000fe20003f06270 */
[C---:B------:R-:W-:Y:S02]  /*5a80*/  IMAD R35, R30.reuse, UR7, R35 ;  /* 0x000000071e237c24 */ /* 0x040fe4000f8e0223 */
[----:B------:R-:W-:Y:S01]  /*5a90*/  IMAD.WIDE.U32 R28, R30, UR6, R32 ;  /* 0x000000061e1c7c25 */ /* 0x000fe2000f8e0020 */
[----:B------:R-:W-:-:S02]  /*5aa0*/  ISETP.LT.OR P4, PT, R34, 0x1, !P0 ;  /* 0x000000012200780c */ /* 0x000fc40004781670 */
[----:B------:R-:W-:-:S04]  /*5ab0*/  IADD3 R28, P1, R28, UR8, RZ ;  /* 0x000000081c1c7c10 */ /* 0x000fc8000ff3e0ff */
[--C-:B------:R-:W-:Y:S02]  /*5ac0*/  IADD3.X R29, R29, UR9, R35.reuse, P1, !PT ;  /* 0x000000091d1d7c10 */ /* 0x100fe40008ffe423 */
[----:B------:R-:W-:-:S05]  /*5ad0*/  PRMT R35, RZ, 0x7610, R35 ;  /* 0x00007610ff237816 */ /* 0x000fca0000000023 */
[----:B------:R-:W-:Y:S05]  /*5ae0*/  @P4 BRA `(.L_x_39) ;  /* 0x0000000000044947 */ /* 0x000fea0003800000 */
[----:B------:R0:W5:Y:S02]  /*5af0*/  LDG.E.U8 R35, desc[UR22][R28.64] ;  /* 0x000000161c237981 */ /* 0x000164000c1e1100 */
.L_x_39:
[----:B------:R-:W-:Y:S05]  /*5b00*/  BSYNC B1 ;  /* 0x0000000000017941 */ /* 0x000fea0003800000 */
.L_x_38:
[----:B-----5:R-:W-:Y:S01]  /*5b10*/  LOP3.LUT R35, R35, 0xff, RZ, 0xc0, !PT ;  /* 0x000000ff23237812 */ /* 0x020fe200078ec0ff */
[----:B------:R-:W-:Y:S01]  /*5b20*/  BSSY B1, `(.L_x_40) ;  /* 0x000000b000017945 */ /* 0x000fe20003800000 */
[----:B------:R-:W-:Y:S02]  /*5b30*/  ISETP.LT.OR P3, PT, R34, 0x2, !P0 ;  /* 0x000000022200780c */ /* 0x000fe40004761670 */
[----:B------:R-:W-:-:S05]  /*5b40*/  F2FP.F16.E4M3.UNPACK_B R35, R35 ;  /* 0x00000023ff23723e */ /* 0x000fca00020006ff */
[----:B------:R-:W-:-:S05]  /*5b50*/  HADD2.F32 R35, -RZ, R35.H0_H0 ;  /* 0x20000023ff237230 */ /* 0x000fca0000004100 */
[----:B------:R-:W-:-:S04]  /*5b60*/  FMUL R35, R35, UR25 ;  /* 0x0000001923237c20 */ /* 0x000fc80008400000 */
[----:B------:R-:W-:-:S05]  /*5b70*/  FFMA R35, R226, UR24, R35 ;  /* 0x00000018e2237c23 */ /* 0x000fca0008000023 */
[----:B------:R-:W-:Y:S02]  /*5b80*/  F2FP.SATFINITE.E4M3.F32.PACK_AB_MERGE_C R37, RZ, R35, RZ ;  /* 0x00000023ff25723e */ /* 0x000fe400048070ff */
[----:B------:R-:W-:-:S03]  /*5b90*/  PRMT R35, RZ, 0x7610, R35 ;  /* 0x00007610ff237816 */ /* 0x000fc60000000023 */
[----:B------:R2:W-:Y:S01]  /*5ba0*/  @!P4 STG.E.U8 desc[UR22][R24.64], R37 ;  /* 0x000000251800c986 */ /* 0x0005e2000c101116 */
[----:B------:R-:W-:Y:S05]  /*5bb0*/  @P3 BRA `(.L_x_41) ;  /* 0x0000000000043947 */ /* 0x000fea0003800000 */
[----:B------:R3:W5:Y:S02]  /*5bc0*/  LDG.E.U8 R35, desc[UR22][R28.64+0x1] ;  /* 0x000001161c237981 */ /* 0x000764000c1e1100 */
.L_x_41:
[----:B------:R-:W-:Y:S05]  /*5bd0*/  BSYNC B1 ;  /* 0x0000000000017941 */ /* 0x000fea0003800000 */
.L_x_40:
[----:B-----5:R-:W-:Y:S01]  /*5be0*/  LOP3.LUT R35, R35, 0xff, RZ, 0xc0, !PT ;  /* 0x000000ff23237812 */ /* 0x020fe200078ec0ff */
[----:B------:R-:W-:Y:S01]  /*5bf0*/  BSSY B1, `(.L_x_42) ;  /* 0x0000013000017945 */ /* 0x000fe20003800000 */
[----:B--2---:R-:W-:Y:S02]  /*5c00*/  IADD3 R37, P1, R30, 0x8, RZ ;  /* 0x000000081e257810 */ /* 0x004fe40007f3e0ff */
[----:B------:R-:W-:-:S03]  /*5c10*/  F2FP.F16.E4M3.UNPACK_B R35, R35 ;  /* 0x00000023ff23723e */ /* 0x000fc600020006ff */
[----:B------:R-:W-:Y:S01]  /*5c20*/  IMAD.X R31, RZ, RZ, R31, P1 ;  /* 0x000000ffff1f7224 */ /* 0x000fe200008e061f */
[----:B------:R-:W-:Y:S01]  /*5c30*/  ISETP.GE.AND P1, PT, R39, 0x9, PT ;  /* 0x000000092700780c */ /* 0x000fe20003f26270 */
[----:B------:R-:W-:Y:S02]  /*5c40*/  HADD2.F32 R35, -RZ, R35.H0_H0 ;  /* 0x20000023ff237230 */ /* 0x000fe40000004100 */
[----:B------:R-:W-:Y:S01]  /*5c50*/  IMAD R36, R31, UR6, RZ ;  /* 0x000000061f247c24 */ /* 0x000fe2000f8e02ff */
[----:B------:R-:W-:Y:S01]  /*5c60*/  ISETP.LT.OR P5, PT, R34, 0x1, !P1 ;  /* 0x000000012200780c */ /* 0x000fe20004fa1670 */
[----:B------:R-:W-:-:S04]  /*5c70*/  IMAD.WIDE.U32 R32, R37, UR6, R32 ;  /* 0x0000000625207c25 */ /* 0x000fc8000f8e0020 */
[----:B------:R-:W-:Y:S01]  /*5c80*/  FMUL R30, R35, UR25 ;  /* 0x00000019231e7c20 */ /* 0x000fe20008400000 */
[----:B------:R-:W-:-:S03]  /*5c90*/  IMAD R37, R37, UR7, R36 ;  /* 0x0000000725257c24 */ /* 0x000fc6000f8e0224 */
[----:B------:R-:W-:Y:S01]  /*5ca0*/  FFMA R225, R225, UR24, R30 ;  /* 0x00000018e1e17c23 */ /* 0x000fe2000800001e */
[----:B------:R-:W-:Y:S02]  /*5cb0*/  IADD3 R30, P4, R32, UR8, RZ ;  /* 0x00000008201e7c10 */ /* 0x000fe4000ff9e0ff */
[----:B------:R-:W-:Y:S02]  /*5cc0*/  PRMT R32, RZ, 0x7610, R32 ;  /* 0x00007610ff207816 */ /* 0x000fe40000000020 */
[----:B------:R-:W-:Y:S02]  /*5cd0*/  F2FP.SATFINITE.E4M3.F32.PACK_AB_MERGE_C R225, RZ, R225, RZ ;  /* 0x000000e1ffe1723e */ /* 0x000fe400048070ff */
[----:B------:R-:W-:-:S03]  /*5ce0*/  IADD3.X R31, R33, UR9, R37, P4, !PT ;  /* 0x00000009211f7c10 */ /* 0x000fc6000a7fe425 */
[----:B------:R2:W-:Y:S01]  /*5cf0*/  @!P3 STG.E.U8 desc[UR22][R24.64+0x1], R225 ;  /* 0x000001e11800b986 */ /* 0x0005e2000c101116 */
[----:B------:R-:W-:Y:S05]  /*5d00*/  @P5 BRA `(.L_x_43) ;  /* 0x0000000000045947 */ /* 0x000fea0003800000 */
[----:B------:R4:W5:Y:S02]  /*5d10*/  LDG.E.U8 R32, desc[UR22][R30.64] ;  /* 0x000000161e207981 */ /* 0x000964000c1e1100 */
.L_x_43:
[----:B------:R-:W-:Y:S05]  /*5d20*/  BSYNC B1 ;  /* 0x0000000000017941 */ /* 0x000fea0003800000 */
.L_x_42:
[----:B-----5:R-:W-:Y:S01]  /*5d30*/  LOP3.LUT R32, R32, 0xff, RZ, 0xc0, !PT ;  /* 0x000000ff20207812 */ /* 0x020fe200078ec0ff */
[----:B------:R-:W-:Y:S01]  /*5d40*/  BSSY B1, `(.L_x_44) ;  /* 0x000000b000017945 */ /* 0x000fe20003800000 */
[----:B------:R-:W-:Y:S02]  /*5d50*/  ISETP.LT.OR P3, PT, R34, 0x2, !P1 ;  /* 0x000000022200780c */ /* 0x000fe40004f61670 */
[----:B------:R-:W-:-:S05]  /*5d60*/  F2FP.F16.E4M3.UNPACK_B R32, R32 ;  /* 0x00000020ff20723e */ /* 0x000fca00020006ff */
[----:B------:R-:W-:-:S05]  /*5d70*/  HADD2.F32 R32, -RZ, R32.H0_H0 ;  /* 0x20000020ff207230 */ /* 0x000fca0000004100 */
[----:B------:R-:W-:Y:S01]  /*5d80*/  FMUL R33, R32, UR25 ;  /* 0x0000001920217c20 */ /* 0x000fe20008400000 */
[----:B------:R-:W-:-:S03]  /*5d90*/  PRMT R32, RZ, 0x7610, R32 ;  /* 0x00007610ff207816 */ /* 0x000fc60000000020 */
[----:B------:R-:W-:-:S05]  /*5da0*/  FFMA R33, R224, UR24, R33 ;  /* 0x00000018e0217c23 */ /* 0x000fca0008000021 */
[----:B------:R-:W-:-:S05]  /*5db0*/  F2FP.SATFINITE.E4M3.F32.PACK_AB_MERGE_C R33, RZ, R33, RZ ;  /* 0x00000021ff21723e */ /* 0x000fca00048070ff */
[----:B------:R0:W-:Y:S01]  /*5dc0*/  @!P5 STG.E.U8 desc[UR22][R26.64], R33 ;  /* 0x000000211a00d986 */ /* 0x0001e2000c101116 */
[----:B------:R-:W-:Y:S05]  /*5dd0*/  @P3 BRA `(.L_x_45) ;  /* 0x0000000000043947 */ /* 0x000fea0003800000 */
[----:B------:R0:W5:Y:S02]  /*5de0*/  LDG.E.U8 R32, desc[UR22][R30.64+0x1] ;  /* 0x000001161e207981 */ /* 0x000164000c1e1100 */
.L_x_45:
[----:B------:R-:W-:Y:S05]  /*5df0*/  BSYNC B1 ;  /* 0x0000000000017941 */ /* 0x000fea0003800000 */
.L_x_44:
[----:B-----5:R-:W-:Y:S01]  /*5e00*/  LOP3.LUT R32, R32, 0xff, RZ, 0xc0, !PT ;  /* 0x000000ff20207812 */ /* 0x020fe200078ec0ff */
[----:B------:R-:W-:Y:S01]  /*5e10*/  BSSY B1, `(.L_x_46) ;  /* 0x000000b000017945 */ /* 0x000fe20003800000 */
[----:B------:R-:W-:Y:S02]  /*5e20*/  ISETP.LT.OR P4, PT, R34, 0x9, !P0 ;  /* 0x000000092200780c */ /* 0x000fe40004781670 */
[----:B------:R-:W-:-:S05]  /*5e30*/  F2FP.F16.E4M3.UNPACK_B R32, R32 ;  /* 0x00000020ff20723e */ /* 0x000fca00020006ff */
[----:B------:R-:W-:-:S05]  /*5e40*/  HADD2.F32 R32, -RZ, R32.H0_H0 ;  /* 0x20000020ff207230 */ /* 0x000fca0000004100 */
[----:B------:R-:W-:-:S04]  /*5e50*/  FMUL R32, R32, UR25 ;  /* 0x0000001920207c20 */ /* 0x000fc80008400000 */
[----:B------:R-:W-:-:S05]  /*5e60*/  FFMA R32, R223, UR24, R32 ;  /* 0x00000018df207c23 */ /* 0x000fca0008000020 */
[----:B0-----:R-:W-:Y:S02]  /*5e70*/  F2FP.SATFINITE.E4M3.F32.PACK_AB_MERGE_C R33, RZ, R32, RZ ;  /* 0x00000020ff21723e */ /* 0x001fe400048070ff */
[----:B------:R-:W-:-:S03]  /*5e80*/  PRMT R32, RZ, 0x7610, R32 ;  /* 0x00007610ff207816 */ /* 0x000fc60000000020 */
[----:B------:R0:W-:Y:S01]  /*5e90*/  @!P3 STG.E.U8 desc[UR22][R26.64+0x1], R33 ;  /* 0x000001211a00b986 */ /* 0x0001e2000c101116 */
[----:B------:R-:W-:Y:S05]  /*5ea0*/  @P4 BRA `(.L_x_47) ;  /* 0x0000000000044947 */ /* 0x000fea0003800000 */
[----:B------:R0:W5:Y:S02]  /*5eb0*/  LDG.E.U8 R32, desc[UR22][R28.64+0x8] ;  /* 0x000008161c207981 */ /* 0x000164000c1e1100 */
.L_x_47:
[----:B------:R-:W-:Y:S05]  /*5ec0*/  BSYNC B1 ;  /* 0x0000000000017941 */ /* 0x000fea0003800000 */
.L_x_46:
[----:B-----5:R-:W-:Y:S01]  /*5ed0*/  LOP3.LUT R32, R32, 0xff, RZ, 0xc0, !PT ;  /* 0x000000ff20207812 */ /* 0x020fe200078ec0ff */
[----:B------:R-:W-:Y:S01]  /*5ee0*/  BSSY B1, `(.L_x_48) ;  /* 0x000000b000017945 */ /* 0x000fe20003800000 */
[----:B------:R-:W-:Y:S02]  /*5ef0*/  ISETP.LT.OR P3, PT, R34, 0xa, !P0 ;  /* 0x0000000a2200780c */ /* 0x000fe40004761670 */
[----:B------:R-:W-:-:S05]  /*5f00*/  F2FP.F16.E4M3.UNPACK_B R32, R32 ;  /* 0x00000020ff20723e */ /* 0x000fca00020006ff */
[----:B------:R-:W-:-:S05]  /*5f10*/  HADD2.F32 R32, -RZ, R32.H0_H0 ;  /* 0x20000020ff207230 */ /* 0x000fca0000004100 */
[----:B0-----:R-:W-:Y:S01]  /*5f20*/  FMUL R33, R32, UR25 ;  /* 0x0000001920217c20 */ /* 0x001fe20008400000 */
[----:B------:R-:W-:-:S03]  /*5f30*/  PRMT R32, RZ, 0x7610, R32 ;  /* 0x00007610ff207816 */ /* 0x000fc60000000020 */
[----:B------:R-:W-:-:S05]  /*5f40*/  FFMA R33, R222, UR24, R33 ;  /* 0x00000018de217c23 */ /* 0x000fca0008000021 */
[----:B------:R-:W-:-:S05]  /*5f50*/  F2FP.SATFINITE.E4M3.F32.PACK_AB_MERGE_C R33, RZ, R33, RZ ;  /* 0x00000021ff21723e */ /* 0x000fca00048070ff */
[----:B------:R0:W-:Y:S01]  /*5f60*/  @!P4 STG.E.U8 desc[UR22][R24.64+0x8], R33 ;  /* 0x000008211800c986 */ /* 0x0001e2000c101116 */
[----:B------:R-:W-:Y:S05]  /*5f70*/  @P3 BRA `(.L_x_49) ;  /* 0x0000000000043947 */ /* 0x000fea0003800000 */
[----:B------:R0:W5:Y:S02]  /*5f80*/  LDG.E.U8 R32, desc[UR22][R28.64+0x9] ;  /* 0x000009161c207981 */ /* 0x000164000c1e1100 */
.L_x_49:
[----:B------:R-:W-:Y:S05]  /*5f90*/  BSYNC B1 ;  /* 0x0000000000017941 */ /* 0x000fea0003800000 */
.L_x_48:
        /* <DEDUP_REMOVED lines=12> */
.L_x_51:
[----:B------:R-:W-:Y:S05]  /*6060*/  BSYNC B1 ;  /* 0x0000000000017941 */ /* 0x000fea0003800000 */
.L_x_50:
        /* <DEDUP_REMOVED lines=12> */
.L_x_53:
[----:B------:R-:W-:Y:S05]  /*6130*/  BSYNC B1 ;  /* 0x0000000000017941 */ /* 0x000fea0003800000 */
.L_x_52:
        /* <DEDUP_REMOVED lines=12> */
.L_x_55:
[----:B------:R-:W-:Y:S05]  /*6200*/  BSYNC B1 ;  /* 0x0000000000017941 */ /* 0x000fea0003800000 */
.L_x_54:
        /* <DEDUP_REMOVED lines=12> */
.L_x_57:
[----:B------:R-:W-:Y:S05]  /*62d0*/  BSYNC B1 ;  /* 0x0000000000017941 */ /* 0x000fea0003800000 */
.L_x_56:
        /* <DEDUP_REMOVED lines=12> */
.L_x_59:
[----:B------:R-:W-:Y:S05]  /*63a0*/  BSYNC B1 ;  /* 0x0000000000017941 */ /* 0x000fea0003800000 */
.L_x_58:
        /* <DEDUP_REMOVED lines=12> */
.L_x_61:
[----:B------:R-:W-:Y:S05]  /*6470*/  BSYNC B1 ;  /* 0x0000000000017941 */ /* 0x000fea0003800000 */
.L_x_60:
        /* <DEDUP_REMOVED lines=12> */
.L_x_63:
[----:B------:R-:W-:Y:S05]  /*6540*/  BSYNC B1 ;  /* 0x0000000000017941 */ /* 0x000fea0003800000 */
.L_x_62:
        /* <DEDUP_REMOVED lines=12> */
.L_x_65:
[----:B------:R-:W-:Y:S05]  /*6610*/  BSYNC B1 ;  /* 0x0000000000017941 */ /* 0x000fea0003800000 */
.L_x_64:
        /* <DEDUP_REMOVED lines=12> */
.L_x_67:
[----:B------:R-:W-:Y:S05]  /*66e0*/  BSYNC B1 ;  /* 0x0000000000017941 */ /* 0x000fea0003800000 */
.L_x_66:
        /* <DEDUP_REMOVED lines=12> */
.L_x_69:
[----:B------:R-:W-:Y:S05]  /*67b0*/  BSYNC B1 ;  /* 0x0000000000017941 */ /* 0x000fea0003800000 */
.L_x_68:
        /* <DEDUP_REMOVED lines=12> */
.L_x_71:
[----:B------:R-:W-:Y:S05]  /*6880*/  BSYNC B1 ;  /* 0x0000000000017941 */ /* 0x000fea0003800000 */
.L_x_70:
        /* <DEDUP_REMOVED lines=12> */
.L_x_73:
[----:B------:R-:W-:Y:S05]  /*6950*/  BSYNC B1 ;  /* 0x0000000000017941 */ /* 0x000fea0003800000 */
.L_x_72:
        /* <DEDUP_REMOVED lines=12> */
.L_x_75:
[----:B------:R-:W-:Y:S05]  /*6a20*/  BSYNC B1 ;  /* 0x0000000000017941 */ /* 0x000fea0003800000 */
.L_x_74:
        /* <DEDUP_REMOVED lines=12> */
.L_x_77:
[----:B------:R-:W-:Y:S05]  /*6af0*/  BSYNC B1 ;  /* 0x0000000000017941 */ /* 0x000fea0003800000 */
.L_x_76:
        /* <DEDUP_REMOVED lines=12> */
.L_x_79:
[----:B------:R-:W-:Y:S05]  /*6bc0*/  BSYNC B1 ;  /* 0x0000000000017941 */ /* 0x000fea0003800000 */
.L_x_78:
        /* <DEDUP_REMOVED lines=12> */
.L_x_81:
[----:B------:R-:W-:Y:S05]  /*6c90*/  BSYNC B1 ;  /* 0x0000000000017941 */ /* 0x000fea0003800000 */
.L_x_80:
        /* <DEDUP_REMOVED lines=12> */
.L_x_83:
[----:B------:R-:W-:Y:S05]  /*6d60*/  BSYNC B1 ;  /* 0x0000000000017941 */ /* 0x000fea0003800000 */
.L_x_82:
        /* <DEDUP_REMOVED lines=12> */
.L_x_85:
[----:B------:R-:W-:Y:S05]  /*6e30*/  BSYNC B1 ;  /* 0x0000000000017941 */ /* 0x000fea0003800000 */
.L_x_84:
        /* <DEDUP_REMOVED lines=12> */
.L_x_87:
[----:B------:R-:W-:Y:S05]  /*6f00*/  BSYNC B1 ;  /* 0x0000000000017941 */ /* 0x000fea0003800000 */
.L_x_86:
        /* <DEDUP_REMOVED lines=12> */
.L_x_89:
[----:B------:R-:W-:Y:S05]  /*6fd0*/  BSYNC B1 ;  /* 0x0000000000017941 */ /* 0x000fea0003800000 */
.L_x_88:
        /* <DEDUP_REMOVED lines=12> */
.L_x_91:
[----:B------:R-:W-:Y:S05]  /*70a0*/  BSYNC B1 ;  /* 0x0000000000017941 */ /* 0x000fea0003800000 */
.L_x_90:
        /* <DEDUP_REMOVED lines=12> */
.L_x_93:
[----:B------:R-:W-:Y:S05]  /*7170*/  BSYNC B1 ;  /* 0x0000000000017941 */ /* 0x000fea0003800000 */
.L_x_92:
        /* <DEDUP_REMOVED lines=12> */
.L_x_95:
[----:B------:R-:W-:Y:S05]  /*7240*/  BSYNC B1 ;  /* 0x0000000000017941 */ /* 0x000fea0003800000 */
.L_x_94:
        /* <DEDUP_REMOVED lines=12> */
.L_x_97:
[----:B------:R-:W-:Y:S05]  /*7310*/  BSYNC B1 ;  /* 0x0000000000017941 */ /* 0x000fea0003800000 */
.L_x_96:
        /* <DEDUP_REMOVED lines=12> */
.L_x_99:
[----:B------:R-:W-:Y:S05]  /*73e0*/  BSYNC B1 ;  /* 0x0000000000017941 */ /* 0x000fea0003800000 */
.L_x_98:
        /* <DEDUP_REMOVED lines=12> */
.L_x_101:
[----:B------:R-:W-:Y:S05]  /*74b0*/  BSYNC B1 ;  /* 0x0000000000017941 */ /* 0x000fea0003800000 */
.L_x_100:
        /* <DEDUP_REMOVED lines=12> */
.L_x_103:
[----:B------:R-:W-:Y:S05]  /*7580*/  BSYNC B1 ;  /* 0x0000000000017941 */ /* 0x000fea0003800000 */
.L_x_102:
        /* <DEDUP_REMOVED lines=12> */
.L_x_105:
[----:B------:R-:W-:Y:S05]  /*7650*/  BSYNC B1 ;  /* 0x0000000000017941 */ /* 0x000fea0003800000 */
.L_x_104:
        /* <DEDUP_REMOVED lines=12> */
.L_x_107:
[----:B------:R-:W-:Y:S05]  /*7720*/  BSYNC B1 ;  /* 0x0000000000017941 */ /* 0x000fea0003800000 */
.L_x_106:
        /* <DEDUP_REMOVED lines=12> */
.L_x_109:
[----:B------:R-:W-:Y:S05]  /*77f0*/  BSYNC B1 ;  /* 0x0000000000017941 */ /* 0x000fea0003800000 */
.L_x_108:
        /* <DEDUP_REMOVED lines=12> */
.L_x_111:
[----:B------:R-:W-:Y:S05]  /*78c0*/  BSYNC B1 ;  /* 0x0000000000017941 */ /* 0x000fea0003800000 */
.L_x_110:
        /* <DEDUP_REMOVED lines=12> */
.L_x_113:
[----:B------:R-:W-:Y:S05]  /*7990*/  BSYNC B1 ;  /* 0x0000000000017941 */ /* 0x000fea0003800000 */
.L_x_112:
        /* <DEDUP_REMOVED lines=12> */
.L_x_115:
[----:B------:R-:W-:Y:S05]  /*7a60*/  BSYNC B1 ;  /* 0x0000000000017941 */ /* 0x000fea0003800000 */
.L_x_114:
        /* <DEDUP_REMOVED lines=12> */
.L_x_117:
[----:B------:R-:W-:Y:S05]  /*7b30*/  BSYNC B1 ;  /* 0x0000000000017941 */ /* 0x000fea0003800000 */
.L_x_116:
        /* <DEDUP_REMOVED lines=12> */
.L_x_119:
[----:B------:R-:W-:Y:S05]  /*7c00*/  BSYNC B1 ;  /* 0x0000000000017941 */ /* 0x000fea0003800000 */
.L_x_118:
        /* <DEDUP_REMOVED lines=12> */
.L_x_121:
[----:B------:R-:W-:Y:S05]  /*7cd0*/  BSYNC B1 ;  /* 0x0000000000017941 */ /* 0x000fea0003800000 */
.L_x_120:
        /* <DEDUP_REMOVED lines=12> */
.L_x_123:
[----:B------:R-:W-:Y:S05]  /*7da0*/  BSYNC B1 ;  /* 0x0000000000017941 */ /* 0x000fea0003800000 */
.L_x_122:
        /* <DEDUP_REMOVED lines=12> */
.L_x_125:
[----:B------:R-:W-:Y:S05]  /*7e70*/  BSYNC B1 ;  /* 0x0000000000017941 */ /* 0x000fea0003800000 */
.L_x_124:
        /* <DEDUP_REMOVED lines=12> */
.L_x_127:
[----:B------:R-:W-:Y:S05]  /*7f40*/  BSYNC B1 ;  /* 0x0000000000017941 */ /* 0x000fea0003800000 */
.L_x_126:
        /* <DEDUP_REMOVED lines=12> */
.L_x_129:
[----:B------:R-:W-:Y:S05]  /*8010*/  BSYNC B1 ;  /* 0x0000000000017941 */ /* 0x000fea0003800000 */
.L_x_128:
        /* <DEDUP_REMOVED lines=12> */
.L_x_131:
[----:B------:R-:W-:Y:S05]  /*80e0*/  BSYNC B1 ;  /* 0x0000000000017941 */ /* 0x000fea0003800000 */
.L_x_130:
        /* <DEDUP_REMOVED lines=12> */
.L_x_133:
[----:B------:R-:W-:Y:S05]  /*81b0*/  BSYNC B1 ;  /* 0x0000000000017941 */ /* 0x000fea0003800000 */
.L_x_132:
        /* <DEDUP_REMOVED lines=12> */
.L_x_135:
[----:B------:R-:W-:Y:S05]  /*8280*/  BSYNC B1 ;  /* 0x0000000000017941 */ /* 0x000fea0003800000 */
.L_x_134:
        /* <DEDUP_REMOVED lines=12> */
.L_x_137:
[----:B------:R-:W-:Y:S05]  /*8350*/  BSYNC B1 ;  /* 0x0000000000017941 */ /* 0x000fea0003800000 */
.L_x_136:
        /* <DEDUP_REMOVED lines=12> */
.L_x_139:
[----:B------:R-:W-:Y:S05]  /*8420*/  BSYNC B1 ;  /* 0x0000000000017941 */ /* 0x000fea0003800000 */
.L_x_138:
        /* <DEDUP_REMOVED lines=12> */
.L_x_141:
[----:B------:R-:W-:Y:S05]  /*84f0*/  BSYNC B1 ;  /* 0x0000000000017941 */ /* 0x000fea0003800000 */
.L_x_140:
        /* <DEDUP_REMOVED lines=12> */
.L_x_143:
[----:B------:R-:W-:Y:S05]  /*85c0*/  BSYNC B1 ;  /* 0x0000000000017941 */ /* 0x000fea0003800000 */
.L_x_142:
        /* <DEDUP_REMOVED lines=12> */
.L_x_145:
[----:B------:R-:W-:Y:S05]  /*8690*/  BSYNC B1 ;  /* 0x0000000000017941 */ /* 0x000fea0003800000 */
.L_x_144:
        /* <DEDUP_REMOVED lines=12> */
.L_x_147:
[----:B------:R-:W-:Y:S05]  /*8760*/  BSYNC B1 ;  /* 0x0000000000017941 */ /* 0x000fea0003800000 */
.L_x_146:
        /* <DEDUP_REMOVED lines=12> */
.L_x_149:
[----:B------:R-:W-:Y:S05]  /*8830*/  BSYNC B1 ;  /* 0x0000000000017941 */ /* 0x000fea0003800000 */
.L_x_148:
        /* <DEDUP_REMOVED lines=12> */
.L_x_151:
[----:B------:R-:W-:Y:S05]  /*8900*/  BSYNC B1 ;  /* 0x0000000000017941 */ /* 0x000fea0003800000 */
.L_x_150:
        /* <DEDUP_REMOVED lines=12> */
.L_x_153:
[----:B------:R-:W-:Y:S05]  /*89d0*/  BSYNC B1 ;  /* 0x0000000000017941 */ /* 0x000fea0003800000 */
.L_x_152:
        /* <DEDUP_REMOVED lines=12> */
.L_x_155:
[----:B------:R-:W-:Y:S05]  /*8aa0*/  BSYNC B1 ;  /* 0x0000000000017941 */ /* 0x000fea0003800000 */
.L_x_154:
        /* <DEDUP_REMOVED lines=12> */
.L_x_157:
[----:B------:R-:W-:Y:S05]  /*8b70*/  BSYNC B1 ;  /* 0x0000000000017941 */ /* 0x000fea0003800000 */
.L_x_156:
        /* <DEDUP_REMOVED lines=12> */
.L_x_159:
[----:B------:R-:W-:Y:S05]  /*8c40*/  BSYNC B1 ;  /* 0x0000000000017941 */ /* 0x000fea0003800000 */
.L_x_158:
        /* <DEDUP_REMOVED lines=12> */
.L_x_161:
[----:B------:R-:W-:Y:S05]  /*8d10*/  BSYNC B1 ;  /* 0x0000000000017941 */ /* 0x000fea0003800000 */
.L_x_160:
        /* <DEDUP_REMOVED lines=12> */
.L_x_163:
[----:B------:R-:W-:Y:S05]  /*8de0*/  BSYNC B1 ;  /* 0x0000000000017941 */ /* 0x000fea0003800000 */
.L_x_162:
        /* <DEDUP_REMOVED lines=12> */
.L_x_165:
[----:B------:R-:W-:Y:S05]  /*8eb0*/  BSYNC B1 ;  /* 0x0000000000017941 */ /* 0x000fea0003800000 */
.L_x_164:
        /* <DEDUP_REMOVED lines=12> */
.L_x_167:
[----:B------:R-:W-:Y:S05]  /*8f80*/  BSYNC B1 ;  /* 0x0000000000017941 */ /* 0x000fea0003800000 */
.L_x_166:
        /* <DEDUP_REMOVED lines=12> */
.L_x_169:
[----:B------:R-:W-:Y:S05]  /*9050*/  BSYNC B1 ;  /* 0x0000000000017941 */ /* 0x000fea0003800000 */
.L_x_168:
        /* <DEDUP_REMOVED lines=12> */
.L_x_171:
[----:B------:R-:W-:Y:S05]  /*9120*/  BSYNC B1 ;  /* 0x0000000000017941 */ /* 0x000fea0003800000 */
.L_x_170:
        /* <DEDUP_REMOVED lines=12> */
.L_x_173:
[----:B------:R-:W-:Y:S05]  /*91f0*/  BSYNC B1 ;  /* 0x0000000000017941 */ /* 0x000fea0003800000 */
.L_x_172:
        /* <DEDUP_REMOVED lines=12> */
.L_x_175:
[----:B------:R-:W-:Y:S05]  /*92c0*/  BSYNC B1 ;  /* 0x0000000000017941 */ /* 0x000fea0003800000 */
.L_x_174:
        /* <DEDUP_REMOVED lines=12> */
.L_x_177:
[----:B------:R-:W-:Y:S05]  /*9390*/  BSYNC B1 ;  /* 0x0000000000017941 */ /* 0x000fea0003800000 */
.L_x_176:
        /* <DEDUP_REMOVED lines=12> */
.L_x_179:
[----:B------:R-:W-:Y:S05]  /*9460*/  BSYNC B1 ;  /* 0x0000000000017941 */ /* 0x000fea0003800000 */
.L_x_178:
        /* <DEDUP_REMOVED lines=12> */
.L_x_181:
[----:B------:R-:W-:Y:S05]  /*9530*/  BSYNC B1 ;  /* 0x0000000000017941 */ /* 0x000fea0003800000 */
.L_x_180:
        /* <DEDUP_REMOVED lines=12> */
.L_x_183:
[----:B------:R-:W-:Y:S05]  /*9600*/  BSYNC B1 ;  /* 0x0000000000017941 */ /* 0x000fea0003800000 */
.L_x_182:
        /* <DEDUP_REMOVED lines=12> */
.L_x_185:
[----:B------:R-:W-:Y:S05]  /*96d0*/  BSYNC B1 ;  /* 0x0000000000017941 */ /* 0x000fea0003800000 */
.L_x_184:
        /* <DEDUP_REMOVED lines=12> */
.L_x_187:
[----:B------:R-:W-:Y:S05]  /*97a0*/  BSYNC B1 ;  /* 0x0000000000017941 */ /* 0x000fea0003800000 */
.L_x_186:
        /* <DEDUP_REMOVED lines=12> */
.L_x_189:
[----:B------:R-:W-:Y:S05]  /*9870*/  BSYNC B1 ;  /* 0x0000000000017941 */ /* 0x000fea0003800000 */
.L_x_188:
[----:B-----5:R-:W-:Y:S01]  /*9880*/  LOP3.LUT R32, R32, 0xff, RZ, 0xc0, !PT ;  /* 0x000000ff20207812 */ /* 0x020fe200078ec0ff */
[----:B------:R-:W-:Y:S01]  /*9890*/  BSSY B1, `(.L_x_190) ;  /* 0x000000b000017945 */ /* 0x000fe20003800000 */
[----:B------:R-:W-:Y:S02]  /*98a0*/  ISETP.LT.OR P4, PT, R34, 0x99, !P0 ;  /* 0x000000992200780c */ /* 0x000fe40004781670 */
[----:B------:R-:W-:-:S05]  /*98b0*/  F2FP.F16.E4M3.UNPACK_B R32, R32 ;  /* 0x00000020ff20723e */ /* 0x000fca00020006ff */
[----:B------:R-:W-:-:S05]  /*98c0*/  HADD2.F32 R32, -RZ, R32.H0_H0 ;  /* 0x20000020ff207230 */ /* 0x000fca0000004100 */
[----:B------:R-:W-:-:S04]  /*98d0*/  FMUL R32, R32, UR25 ;  /* 0x0000001920207c20 */ /* 0x000fc80008400000 */
[----:B------:R-:W-:Y:S01]  /*98e0*/  FFMA R32, R23, UR24, R32 ;  /* 0x0000001817207c23 */ /* 0x000fe20008000020 */
[----:B------:R-:W-:-:S04]  /*98f0*/  PRMT R23, RZ, 0x7610, R23 ;  /* 0x00007610ff177816 */ /* 0x000fc80000000017 */
[----:B0-----:R-:W-:-:S05]  /*9900*/  F2FP.SATFINITE.E4M3.F32.PACK_AB_MERGE_C R33, RZ, R32, RZ ;  /* 0x00000020ff21723e */ /* 0x001fca00048070ff */
[----:B------:R0:W-:Y:S01]  /*9910*/  @!P3 STG.E.U8 desc[UR22][R26.64+0x91], R33 ;  /* 0x000091211a00b986 */ /* 0x0001e2000c101116 */
[----:B------:R-:W-:Y:S05]  /*9920*/  @P4 BRA `(.L_x_191) ;  /* 0x0000000000044947 */ /* 0x000fea0003800000 */
[----:B------:R0:W5:Y:S02]  /*9930*/  LDG.E.U8 R23, desc[UR22][R28.64+0x98] ;  /* 0x000098161c177981 */ /* 0x000164000c1e1100 */
.L_x_191:
[----:B------:R-:W-:Y:S05]  /*9940*/  BSYNC B1 ;  /* 0x0000000000017941 */ /* 0x000fea0003800000 */
.L_x_190:
        /* <DEDUP_REMOVED lines=8> */
[----:B------:R-:W-:-:S05]  /*99d0*/  F2FP.SATFINITE.E4M3.F32.PACK_AB_MERGE_C R23, RZ, R23, RZ ;  /* 0x00000017ff17723e */ /* 0x000fca00048070ff */
[----:B------:R0:W-:Y:S01]  /*99e0*/  @!P4 STG.E.U8 desc[UR22][R24.64+0x98], R23 ;  /* 0x000098171800c986 */ /* 0x0001e2000c101116 */
[----:B------:R-:W-:Y:S05]  /*99f0*/  @P3 BRA `(.L_x_193) ;  /* 0x0000000000043947 */ /* 0x000fea0003800000 */
[----:B------:R0:W5:Y:S02]  /*9a00*/  LDG.E.U8 R22, desc[UR22][R28.64+0x99] ;  /* 0x000099161c167981 */ /* 0x000164000c1e1100 */
.L_x_193:
[----:B------:R-:W-:Y:S05]  /*9a10*/  BSYNC B1 ;  /* 0x0000000000017941 */ /* 0x000fea0003800000 */
.L_x_192:
        /* <DEDUP_REMOVED lines=12> */
.L_x_195:
[----:B------:R-:W-:Y:S05]  /*9ae0*/  BSYNC B1 ;  /* 0x0000000000017941 */ /* 0x000fea0003800000 */
.L_x_194:
        /* <DEDUP_REMOVED lines=12> */
.L_x_197:
[----:B------:R-:W-:Y:S05]  /*9bb0*/  BSYNC B1 ;  /* 0x0000000000017941 */ /* 0x000fea0003800000 */
.L_x_196:
        /* <DEDUP_REMOVED lines=12> */
.L_x_199:
[----:B------:R-:W-:Y:S05]  /*9c80*/  BSYNC B1 ;  /* 0x0000000000017941 */ /* 0x000fea0003800000 */
.L_x_198:
        /* <DEDUP_REMOVED lines=12> */
.L_x_201:
[----:B------:R-:W-:Y:S05]  /*9d50*/  BSYNC B1 ;  /* 0x0000000000017941 */ /* 0x000fea0003800000 */
.L_x_200:
        /* <DEDUP_REMOVED lines=12> */
.L_x_203:
[----:B------:R-:W-:Y:S05]  /*9e20*/  BSYNC B1 ;  /* 0x0000000000017941 */ /* 0x000fea0003800000 */
.L_x_202:
        /* <DEDUP_REMOVED lines=12> */
.L_x_205:
[----:B------:R-:W-:Y:S05]  /*9ef0*/  BSYNC B1 ;  /* 0x0000000000017941 */ /* 0x000fea0003800000 */
.L_x_204:
        /* <DEDUP_REMOVED lines=12> */
.L_x_207:
[----:B------:R-:W-:Y:S05]  /*9fc0*/  BSYNC B1 ;  /* 0x0000000000017941 */ /* 0x000fea0003800000 */
.L_x_206:
        /* <DEDUP_REMOVED lines=12> */
.L_x_209:
[----:B------:R-:W-:Y:S05]  /*a090*/  BSYNC B1 ;  /* 0x0000000000017941 */ /* 0x000fea0003800000 */
.L_x_208:
        /* <DEDUP_REMOVED lines=12> */
.L_x_211:
[----:B------:R-:W-:Y:S05]  /*a160*/  BSYNC B1 ;  /* 0x0000000000017941 */ /* 0x000fea0003800000 */
.L_x_210:
        /* <DEDUP_REMOVED lines=12> */
.L_x_213:
[----:B------:R-:W-:Y:S05]  /*a230*/  BSYNC B1 ;  /* 0x0000000000017941 */ /* 0x000fea0003800000 */
.L_x_212:
        /* <DEDUP_REMOVED lines=12> */
.L_x_215:
[----:B------:R-:W-:Y:S05]  /*a300*/  BSYNC B1 ;  /* 0x0000000000017941 */ /* 0x000fea0003800000 */
.L_x_214:
        /* <DEDUP_REMOVED lines=12> */
.L_x_217:
[----:B------:R-:W-:Y:S05]  /*a3d0*/  BSYNC B1 ;  /* 0x0000000000017941 */ /* 0x000fea0003800000 */
.L_x_216:
        /* <DEDUP_REMOVED lines=12> */
.L_x_219:
[----:B------:R-:W-:Y:S05]  /*a4a0*/  BSYNC B1 ;  /* 0x0000000000017941 */ /* 0x000fea0003800000 */
.L_x_218:
        /* <DEDUP_REMOVED lines=12> */
.L_x_221:
[----:B------:R-:W-:Y:S05]  /*a570*/  BSYNC B1 ;  /* 0x0000000000017941 */ /* 0x000fea0003800000 */
.L_x_220:
        /* <DEDUP_REMOVED lines=12> */
.L_x_223:
[----:B------:R-:W-:Y:S05]  /*a640*/  BSYNC B1 ;  /* 0x0000000000017941 */ /* 0x000fea0003800000 */
.L_x_222:
        /* <DEDUP_REMOVED lines=12> */
.L_x_225:
[----:B------:R-:W-:Y:S05]  /*a710*/  BSYNC B1 ;  /* 0x0000000000017941 */ /* 0x000fea0003800000 */
.L_x_224:
        /* <DEDUP_REMOVED lines=12> */
.L_x_227:
[----:B------:R-:W-:Y:S05]  /*a7e0*/  BSYNC B1 ;  /* 0x0000000000017941 */ /* 0x000fea0003800000 */
.L_x_226:
        /* <DEDUP_REMOVED lines=12> */
.L_x_229:
[----:B------:R-:W-:Y:S05]  /*a8b0*/  BSYNC B1 ;  /* 0x0000000000017941 */ /* 0x000fea0003800000 */
.L_x_228:
        /* <DEDUP_REMOVED lines=12> */
.L_x_231:
[----:B------:R-:W-:Y:S05]  /*a980*/  BSYNC B1 ;  /* 0x0000000000017941 */ /* 0x000fea0003800000 */
.L_x_230:
        /* <DEDUP_REMOVED lines=12> */
.L_x_233:
[----:B------:R-:W-:Y:S05]  /*aa50*/  BSYNC B1 ;  /* 0x0000000000017941 */ /* 0x000fea0003800000 */
.L_x_232:
[----:B-----5:R-:W-:Y:S01]  /*aa60*/  LOP3.LUT R2, R2, 0xff, RZ, 0xc0, !PT ;  /* 0x000000ff02027812 */ /* 0x020fe200078ec0ff */
[----:B------:R-:W-:Y:S01]  /*aa70*/  BSSY B1, `(.L_x_234) ;  /* 0x000000b000017945 */ /* 0x000fe20003800000 */
[----:B------:R-:W-:Y:S02]  /*aa80*/  ISETP.LT.OR P4, PT, R34, 0xc1, !P1 ;  /* 0x000000c12200780c */ /* 0x000fe40004f81670 */
[----:B------:R-:W-:-:S05]  /*aa90*/  F2FP.F16.E4M3.UNPACK_B R2, R2 ;  /* 0x00000002ff02723e */ /* 0x000fca00020006ff */
[----:B------:R-:W-:-:S05]  /*aaa0*/  HADD2.F32 R2, -RZ, R2.H0_H0 ;  /* 0x20000002ff027230 */ /* 0x000fca0000004100 */
[----:B0-----:R-:W-:-:S04]  /*aab0*/  FMUL R3, R2, UR25 ;  /* 0x0000001902037c20 */ /* 0x001fc80008400000 */
[----:B------:R-:W-:Y:S01]  /*aac0*/  FFMA R3, R0, UR24, R3 ;  /* 0x0000001800037c23 */ /* 0x000fe20008000003 */
[----:B------:R-:W-:-:S04]  /*aad0*/  PRMT R0, RZ, 0x7610, R0 ;  /* 0x00007610ff007816 */ /* 0x000fc80000000000 */
[----:B------:R-:W-:-:S05]  /*aae0*/  F2FP.SATFINITE.E4M3.F32.PACK_AB_MERGE_C R3, RZ, R3, RZ ;  /* 0x00000003ff03723e */ /* 0x000fca00048070ff */
[----:B------:R0:W-:Y:S01]  /*aaf0*/  @!P3 STG.E.U8 desc[UR22][R24.64+0xc1], R3 ;  /* 0x0000c1031800b986 */ /* 0x0001e2000c101116 */
[----:B------:R-:W-:Y:S05]  /*ab00*/  @P4 BRA `(.L_x_235) ;  /* 0x0000000000044947 */ /* 0x000fea0003800000 */
[----:B------:R0:W5:Y:S02]  /*ab10*/  LDG.E.U8 R0, desc[UR22][R30.64+0xc0] ;  /* 0x0000c0161e007981 */ /* 0x000164000c1e1100 */
.L_x_235:
[----:B------:R-:W-:Y:S05]  /*ab20*/  BSYNC B1 ;  /* 0x0000000000017941 */ /* 0x000fea0003800000 */
.L_x_234:
[----:B------:R-:W2:Y:S01]  /*ab30*/  LDL.LU R2, [R1] ;  /* 0x0000000001027983 */ /* 0x000ea20000300800 */
[----:B-----5:R-:W-:Y:S01]  /*ab40*/  LOP3.LUT R0, R0, 0xff, RZ, 0xc0, !PT ;  /* 0x000000ff00007812 */ /* 0x020fe200078ec0ff */
[----:B------:R-:W-:Y:S01]  /*ab50*/  BSSY B1, `(.L_x_236) ;  /* 0x000000b000017945 */ /* 0x000fe20003800000 */
[----:B------:R-:W-:Y:S02]  /*ab60*/  ISETP.LT.OR P3, PT, R34, 0xc2, !P1 ;  /* 0x000000c22200780c */ /* 0x000fe40004f61670 */
[----:B------:R-:W-:-:S05]  /*ab70*/  F2FP.F16.E4M3.UNPACK_B R0, R0 ;  /* 0x00000000ff00723e */ /* 0x000fca00020006ff */
[----:B------:R-:W-:-:S05]  /*ab80*/  HADD2.F32 R0, -RZ, R0.H0_H0 ;  /* 0x20000000ff007230 */ /* 0x000fca0000004100 */
[----:B------:R-:W-:-:S04]  /*ab90*/  FMUL R0, R0, UR25 ;  /* 0x0000001900007c20 */ /* 0x000fc80008400000 */
[----:B--2---:R-:W-:-:S05]  /*aba0*/  FFMA R0, R2, UR24, R0 ;  /* 0x0000001802007c23 */ /* 0x004fca0008000000 */
[----:B0-----:R-:W-:Y:S02]  /*abb0*/  F2FP.SATFINITE.E4M3.F32.PACK_AB_MERGE_C R3, RZ, R0, RZ ;  /* 0x00000000ff03723e */ /* 0x001fe400048070ff */
[----:B------:R-:W-:-:S03]  /*abc0*/  PRMT R0, RZ, 0x7610, R0 ;  /* 0x00007610ff007816 */ /* 0x000fc60000000000 */
[----:B------:R0:W-:Y:S01]  /*abd0*/  @!P4 STG.E.U8 desc[UR22][R26.64+0xc0], R3 ;  /* 0x0000c0031a00c986 */ /* 0x0001e2000c101116 */
[----:B------:R-:W-:Y:S05]  /*abe0*/  @P3 BRA `(.L_x_237) ;  /* 0x0000000000043947 */ /* 0x000fea0003800000 */
[----:B------:R2:W5:Y:S02]  /*abf0*/  LDG.E.U8 R0, desc[UR22][R30.64+0xc1] ;  /* 0x0000c1161e007981 */ /* 0x000564000c1e1100 */
.L_x_237:
[----:B------:R-:W-:Y:S05]  /*ac00*/  BSYNC B1 ;  /* 0x0000000000017941 */ /* 0x000fea0003800000 */
.L_x_236:
[----:B------:R-:W3:Y:S01]  /*ac10*/  LDL.LU R2, [R1+0x4] ;  /* 0x0000040001027983 */ /* 0x000ee20000300800 */
[----:B-----5:R-:W-:Y:S01]  /*ac20*/  LOP3.LUT R0, R0, 0xff, RZ, 0xc0, !PT ;  /* 0x000000ff00007812 */ /* 0x020fe200078ec0ff */
[----:B------:R-:W-:Y:S01]  /*ac30*/  BSSY B1, `(.L_x_238) ;  /* 0x000000b000017945 */ /* 0x000fe20003800000 */
[----:B------:R-:W-:Y:S02]  /*ac40*/  ISETP.LT.OR P4, PT, R34, 0xc9, !P0 ;  /* 0x000000c92200780c */ /* 0x000fe40004781670 */
[----:B------:R-:W-:-:S05]  /*ac50*/  F2FP.F16.E4M3.UNPACK_B R0, R0 ;  /* 0x00000000ff00723e */ /* 0x000fca00020006ff */
[----:B------:R-:W-:-:S05]  /*ac60*/  HADD2.F32 R0, -RZ, R0.H0_H0 ;  /* 0x20000000ff007230 */ /* 0x000fca0000004100 */
[----:B------:R-:W-:-:S04]  /*ac70*/  FMUL R0, R0, UR25 ;  /* 0x0000001900007c20 */ /* 0x000fc80008400000 */
[----:B---3--:R-:W-:-:S05]  /*ac80*/  FFMA R0, R2, UR24, R0 ;  /* 0x0000001802007c23 */ /* 0x008fca0008000000 */
[----:B0-----:R-:W-:Y:S02]  /*ac90*/  F2FP.SATFINITE.E4M3.F32.PACK_AB_MERGE_C R3, RZ, R0, RZ ;  /* 0x00000000ff03723e */ /* 0x001fe400048070ff */
[----:B------:R-:W-:-:S03]  /*aca0*/  PRMT R0, RZ, 0x7610, R0 ;  /* 0x00007610ff007816 */ /* 0x000fc60000000000 */
[----:B------:R0:W-:Y:S01]  /*acb0*/  @!P3 STG.E.U8 desc[UR22][R26.64+0xc1], R3 ;  /* 0x0000c1031a00b986 */ /* 0x0001e2000c101116 */
[----:B------:R-:W-:Y:S05]  /*acc0*/  @P4 BRA `(.L_x_239) ;  /* 0x0000000000044947 */ /* 0x000fea0003800000 */
[----:B------:R3:W5:Y:S02]  /*acd0*/  LDG.E.U8 R0, desc[UR22][R28.64+0xc8] ;  /* 0x0000c8161c007981 */ /* 0x000764000c1e1100 */
.L_x_239:
[----:B------:R-:W-:Y:S05]  /*ace0*/  BSYNC B1 ;  /* 0x0000000000017941 */ /* 0x000fea0003800000 */
.L_x_238:
[----:B------:R-:W2:Y:S01]  /*acf0*/  LDL.LU R2, [R1+0x8] ;  /* 0x0000080001027983 */ /* 0x000ea20000300800 */
        /* <DEDUP_REMOVED lines=12> */
.L_x_241:
[----:B------:R-:W-:Y:S05]  /*adc0*/  BSYNC B1 ;  /* 0x0000000000017941 */ /* 0x000fea0003800000 */
.L_x_240:
        /* <DEDUP_REMOVED lines=13> */
.L_x_243:
[----:B------:R-:W-:Y:S05]  /*aea0*/  BSYNC B1 ;  /* 0x0000000000017941 */ /* 0x000fea0003800000 */
.L_x_242:
        /* <DEDUP_REMOVED lines=13> */
.L_x_245:
[----:B------:R-:W-:Y:S05]  /*af80*/  BSYNC B1 ;  /* 0x0000000000017941 */ /* 0x000fea0003800000 */
.L_x_244:
        /* <DEDUP_REMOVED lines=13> */
.L_x_247:
[----:B------:R-:W-:Y:S05]  /*b060*/  BSYNC B1 ;  /* 0x0000000000017941 */ /* 0x000fea0003800000 */
.L_x_246:
        /* <DEDUP_REMOVED lines=13> */
.L_x_249:
[----:B------:R-:W-:Y:S05]  /*b140*/  BSYNC B1 ;  /* 0x0000000000017941 */ /* 0x000fea0003800000 */
.L_x_248:
        /* <DEDUP_REMOVED lines=13> */
.L_x_251:
[----:B------:R-:W-:Y:S05]  /*b220*/  BSYNC B1 ;  /* 0x0000000000017941 */ /* 0x000fea0003800000 */
.L_x_250:
        /* <DEDUP_REMOVED lines=13> */
.L_x_253:
[----:B------:R-:W-:Y:S05]  /*b300*/  BSYNC B1 ;  /* 0x0000000000017941 */ /* 0x000fea0003800000 */
.L_x_252:
        /* <DEDUP_REMOVED lines=13> */
.L_x_255:
[----:B------:R-:W-:Y:S05]  /*b3e0*/  BSYNC B1 ;  /* 0x0000000000017941 */ /* 0x000fea0003800000 */
.L_x_254:
        /* <DEDUP_REMOVED lines=13> */
.L_x_257:
[----:B------:R-:W-:Y:S05]  /*b4c0*/  BSYNC B1 ;  /* 0x0000000000017941 */ /* 0x000fea0003800000 */
.L_x_256:
        /* <DEDUP_REMOVED lines=13> */
.L_x_259:
[----:B------:R-:W-:Y:S05]  /*b5a0*/  BSYNC B1 ;  /* 0x0000000000017941 */ /* 0x000fea0003800000 */
.L_x_258:
        /* <DEDUP_REMOVED lines=13> */
.L_x_261:
[----:B------:R-:W-:Y:S05]  /*b680*/  BSYNC B1 ;  /* 0x0000000000017941 */ /* 0x000fea0003800000 */
.L_x_260:
        /* <DEDUP_REMOVED lines=13> */
.L_x_263:
[----:B------:R-:W-:Y:S05]  /*b760*/  BSYNC B1 ;  /* 0x0000000000017941 */ /* 0x000fea0003800000 */
.L_x_262:
        /* <DEDUP_REMOVED lines=13> */
.L_x_265:
[----:B------:R-:W-:Y:S05]  /*b840*/  BSYNC B1 ;  /* 0x0000000000017941 */ /* 0x000fea0003800000 */
.L_x_264:
        /* <DEDUP_REMOVED lines=13> */
.L_x_267:
[----:B------:R-:W-:Y:S05]  /*b920*/  BSYNC B1 ;  /* 0x0000000000017941 */ /* 0x000fea0003800000 */
.L_x_266:
        /* <DEDUP_REMOVED lines=13> */
.L_x_269:
[----:B------:R-:W-:Y:S05]  /*ba00*/  BSYNC B1 ;  /* 0x0000000000017941 */ /* 0x000fea0003800000 */
.L_x_268:
        /* <DEDUP_REMOVED lines=13> */
.L_x_271:
[----:B------:R-:W-:Y:S05]  /*bae0*/  BSYNC B1 ;  /* 0x0000000000017941 */ /* 0x000fea0003800000 */
.L_x_270:
        /* <DEDUP_REMOVED lines=13> */
.L_x_273:
[----:B------:R-:W-:Y:S05]  /*bbc0*/  BSYNC B1 ;  /* 0x0000000000017941 */ /* 0x000fea0003800000 */
.L_x_272:
        /* <DEDUP_REMOVED lines=13> */
.L_x_275:
[----:B------:R-:W-:Y:S05]  /*bca0*/  BSYNC B1 ;  /* 0x0000000000017941 */ /* 0x000fea0003800000 */
.L_x_274:
        /* <DEDUP_REMOVED lines=13> */
.L_x_277:
[----:B------:R-:W-:Y:S05]  /*bd80*/  BSYNC B1 ;  /* 0x0000000000017941 */ /* 0x000fea0003800000 */
.L_x_276:
        /* <DEDUP_REMOVED lines=13> */
.L_x_279:
[----:B------:R-:W-:Y:S05]  /*be60*/  BSYNC B1 ;  /* 0x0000000000017941 */ /* 0x000fea0003800000 */
.L_x_278:
        /* <DEDUP_REMOVED lines=13> */
.L_x_281:
[----:B------:R-:W-:Y:S05]  /*bf40*/  BSYNC B1 ;  /* 0x0000000000017941 */ /* 0x000fea0003800000 */
.L_x_280:
        /* <DEDUP_REMOVED lines=13> */
.L_x_283:
[----:B------:R-:W-:Y:S05]  /*c020*/  BSYNC B1 ;  /* 0x0000000000017941 */ /* 0x000fea0003800000 */
.L_x_282:
        /* <DEDUP_REMOVED lines=13> */
.L_x_285:
[----:B------:R-:W-:Y:S05]  /*c100*/  BSYNC B1 ;  /* 0x0000000000017941 */ /* 0x000fea0003800000 */
.L_x_284:
        /* <DEDUP_REMOVED lines=13> */
.L_x_287:
[----:B------:R-:W-:Y:S05]  /*c1e0*/  BSYNC B1 ;  /* 0x0000000000017941 */ /* 0x000fea0003800000 */
.L_x_286:
        /* <DEDUP_REMOVED lines=13> */
.L_x_289:
[----:B------:R-:W-:Y:S05]  /*c2c0*/  BSYNC B1 ;  /* 0x0000000000017941 */ /* 0x000fea0003800000 */
.L_x_288:
        /* <DEDUP_REMOVED lines=13> */
.L_x_291:
[----:B------:R-:W-:Y:S05]  /*c3a0*/  BSYNC B1 ;  /* 0x0000000000017941 */ /* 0x000fea0003800000 */
.L_x_290:
        /* <DEDUP_REMOVED lines=13> */
.L_x_293:
[----:B------:R-:W-:Y:S05]  /*c480*/  BSYNC B1 ;  /* 0x0000000000017941 */ /* 0x000fea0003800000 */
.L_x_292:
[----:B------:R-:W-:Y:S05]  /*c490*/  @P1 BRA `(.L_x_294) ;  /* 0x0000002000a41947 */ /* 0x000fea0003800000 */
[----:B------:R-:W2:Y:S01]  /*c4a0*/  LDL.LU R2, [R1+0x74] ;  /* 0x0000740001027983 */ /* 0x000ea20000300800 */
[----:B-----5:R-:W-:-:S04]  /*c4b0*/  LOP3.LUT R0, R0, 0xff, RZ, 0xc0, !PT ;  /* 0x000000ff00007812 */ /* 0x020fc800078ec0ff */
[----:B------:R-:W-:-:S05]  /*c4c0*/  F2FP.F16.E4M3.UNPACK_B R0, R0 ;  /* 0x00000000ff00723e */ /* 0x000fca00020006ff */
[----:B------:R-:W-:-:S05]  /*c4d0*/  HADD2.F32 R0, -RZ, R0.H0_H0 ;  /* 0x20000000ff007230 */ /* 0x000fca0000004100 */
[----:B------:R-:W-:-:S04]  /*c4e0*/  FMUL R0, R0, UR25 ;  /* 0x0000001900007c20 */ /* 0x000fc80008400000 */
[----:B--2---:R-:W-:-:S05]  /*c4f0*/  FFMA R0, R2, UR24, R0 ;  /* 0x0000001802007c23 */ /* 0x004fca0008000000 */
[----:B0-----:R-:W-:-:S05]  /*c500*/  F2FP.SATFINITE.E4M3.F32.PACK_AB_MERGE_C R3, RZ, R0, RZ ;  /* 0x00000000ff03723e */ /* 0x001fca00048070ff */
[----:B------:R0:W-:Y:S01]  /*c510*/  STG.E.U8 desc[UR22][R26.64+0xf9], R3 ;  /* 0x0000f9031a007986 */ /* 0x0001e2000c101116 */
[----:B------:R-:W-:Y:S05]  /*c520*/  BRA `(.L_x_294) ;  /* 0x0000002000807947 */ /* 0x000fea0003800000 */
.L_x_37:
[C---:B------:R-:W-:Y:S01]  /*c530*/  ISETP.GE.AND P1, PT, R39.reuse, 0x1, PT ;  /* 0x000000012700780c */ /* 0x040fe20003f26270 */
[----:B------:R-:W-:Y:S01]  /*c540*/  FMUL R226, R226, UR24 ;  /* 0x00000018e2e27c20 */ /* 0x000fe20008400000 */
[----:B------:R-:W2:Y:S01]  /*c550*/  LDL.LU R227, [R1+0x10] ;  /* 0x0000100001e37983 */ /* 0x000ea20000300800 */
[----:B------:R-:W-:Y:S01]  /*c560*/  ISETP.GE.AND P0, PT, R39, 0x9, PT ;  /* 0x000000092700780c */ /* 0x000fe20003f06270 */
[----:B------:R-:W-:Y:S01]  /*c570*/  FMUL R225, R225, UR24 ;  /* 0x00000018e1e17c20 */ /* 0x000fe20008400000 */
[C---:B------:R-:W-:Y:S02]  /*c580*/  ISETP.LT.OR P4, PT, R34.reuse, 0x1, !P1 ;  /* 0x000000012200780c */ /* 0x040fe40004f81670 */
[C---:B------:R-:W-:Y:S02]  /*c590*/  ISETP.LT.OR P5, PT, R34.reuse, 0x2, !P1 ;  /* 0x000000022200780c */ /* 0x040fe40004fa1670 */
[----:B------:R-:W-:Y:S02]  /*c5a0*/  F2FP.SATFINITE.E4M3.F32.PACK_AB_MERGE_C R29, RZ, R226, RZ ;  /* 0x000000e2ff1d723e */ /* 0x000fe400048070ff */
[----:B------:R-:W-:Y:S01]  /*c5b0*/  ISETP.LT.OR P3, PT, R34, 0x1, !P0 ;  /* 0x000000012200780c */ /* 0x000fe20004761670 */
[----:B------:R-:W-:Y:S01]  /*c5c0*/  FMUL R224, R224, UR24 ;  /* 0x00000018e0e07c20 */ /* 0x000fe20008400000 */
[----:B------:R-:W-:Y:S01]  /*c5d0*/  ISETP.LT.OR P6, PT, R34, 0xa, !P1 ;  /* 0x0000000a2200780c */ /* 0x000fe20004fc1670 */
[----:B------:R-:W-:Y:S01]  /*c5e0*/  FMUL R223, R223, UR24 ;  /* 0x00000018dfdf7c20 */ /* 0x000fe20008400000 */
[----:B------:R-:W-:Y:S01]  /*c5f0*/  F2FP.SATFINITE.E4M3.F32.PACK_AB_MERGE_C R225, RZ, R225, RZ ;  /* 0x000000e1ffe1723e */ /* 0x000fe200048070ff */
[----:B------:R-:W-:Y:S01]  /*c600*/  FMUL R221, R221, UR24 ;  /* 0x00000018dddd7c20 */ /* 0x000fe20008400000 */
[----:B------:R-:W-:Y:S01]  /*c610*/  FMUL R222, R222, UR24 ;  /* 0x00000018dede7c20 */ /* 0x000fe20008400000 */
[----:B------:R0:W-:Y:S01]  /*c620*/  @!P4 STG.E.U8 desc[UR22][R24.64], R29 ;  /* 0x0000001d1800c986 */ /* 0x0001e2000c101116 */
[----:B------:R-:W-:-:S02]  /*c630*/  ISETP.LT.OR P4, PT, R34, 0x2, !P0 ;  /* 0x000000022200780c */ /* 0x000fc40004781670 */
[----:B------:R-:W-:Y:S01]  /*c640*/  F2FP.SATFINITE.E4M3.F32.PACK_AB_MERGE_C R31, RZ, R224, RZ ;  /* 0x000000e0ff1f723e */ /* 0x000fe200048070ff */
[----:B------:R3:W-:Y:S01]  /*c650*/  @!P5 STG.E.U8 desc[UR22][R24.64+0x1], R225 ;  /* 0x000001e11800d986 */ /* 0x0007e2000c101116 */
[----:B------:R-:W-:Y:S02]  /*c660*/  ISETP.LT.OR P5, PT, R34, 0x9, !P1 ;  /* 0x000000092200780c */ /* 0x000fe40004fa1670 */
[----:B------:R-:W-:Y:S01]  /*c670*/  F2FP.SATFINITE.E4M3.F32.PACK_AB_MERGE_C R223, RZ, R223, RZ ;  /* 0x000000dfffdf723e */ /* 0x000fe200048070ff */
[----:B------:R-:W-:Y:S01]  /*c680*/  FMUL R220, R220, UR24 ;  /* 0x00000018dcdc7c20 */ /* 0x000fe20008400000 */
[----:B------:R-:W-:Y:S01]  /*c690*/  F2FP.SATFINITE.E4M3.F32.PACK_AB_MERGE_C R221, RZ, R221, RZ ;  /* 0x000000ddffdd723e */ /* 0x000fe200048070ff */
[----:B------:R-:W-:Y:S01]  /*c6a0*/  @!P3 STG.E.U8 desc[UR22][R26.64], R31 ;  /* 0x0000001f1a00b986 */ /* 0x000fe2000c101116 */
[----:B------:R-:W-:-:S03]  /*c6b0*/  ISETP.LT.OR P3, PT, R34, 0x9, !P0 ;  /* 0x000000092200780c */ /* 0x000fc60004761670 */
[----:B------:R-:W-:Y:S01]  /*c6c0*/  @!P4 STG.E.U8 desc[UR22][R26.64+0x1], R223 ;  /* 0x000001df1a00c986 */ /* 0x000fe2000c101116 */
[----:B------:R-:W-:-:S03]  /*c6d0*/  ISETP.LT.OR P4, PT, R34, 0xa, !P0 ;  /* 0x0000000a2200780c */ /* 0x000fc60004781670 */
[----:B------:R-:W-:Y:S01]  /*c6e0*/  @!P6 STG.E.U8 desc[UR22][R24.64+0x9], R221 ;  /* 0x000009dd1800e986 */ /* 0x000fe2000c101116 */
[C---:B------:R-:W-:Y:S01]  /*c6f0*/  ISETP.LT.OR P6, PT, R34.reuse, 0x12, !P1 ;  /* 0x000000122200780c */ /* 0x040fe20004fc1670 */
[----:B------:R-:W-:Y:S01]  /*c700*/  FMUL R219, R219, UR24 ;  /* 0x00000018dbdb7c20 */ /* 0x000fe20008400000 */
[----:B0-----:R-:W-:Y:S01]  /*c710*/  F2FP.SATFINITE.E4M3.F32.PACK_AB_MERGE_C R29, RZ, R222, RZ ;  /* 0x000000deff1d723e */ /* 0x001fe200048070ff */
[----:B------:R-:W-:Y:S01]  /*c720*/  FMUL R217, R217, UR24 ;  /* 0x00000018d9d97c20 */ /* 0x000fe20008400000 */
[----:B------:R-:W4:Y:S01]  /*c730*/  LDL.LU R226, [R1+0xc] ;  /* 0x00000c0001e27983 */ /* 0x000f220000300800 */
[----:B------:R-:W-:Y:S02]  /*c740*/  F2FP.SATFINITE.E4M3.F32.PACK_AB_MERGE_C R33, RZ, R220, RZ ;  /* 0x000000dcff21723e */ /* 0x000fe400048070ff */
[----:B------:R-:W-:Y:S01]  /*c750*/  F2FP.SATFINITE.E4M3.F32.PACK_AB_MERGE_C R219, RZ, R219, RZ ;  /* 0x000000dbffdb723e */ /* 0x000fe200048070ff */
[----:B------:R0:W-:Y:S01]  /*c760*/  @!P5 STG.E.U8 desc[UR22][R24.64+0x8], R29 ;  /* 0x0000081d1800d986 */ /* 0x0001e2000c101116 */
[----:B------:R-:W-:-:S02]  /*c770*/  ISETP.LT.OR P5, PT, R34, 0x11, !P1 ;  /* 0x000000112200780c */ /* 0x000fc40004fa1670 */
[----:B------:R-:W-:Y:S01]  /*c780*/  F2FP.SATFINITE.E4M3.F32.PACK_AB_MERGE_C R217, RZ, R217, RZ ;  /* 0x000000d9ffd9723e */ /* 0x000fe200048070ff */
[----:B---3--:R-:W3:Y:S01]  /*c790*/  LDL.LU R225, [R1+0x8] ;  /* 0x0000080001e17983 */ /* 0x008ee20000300800 */
[----:B------:R-:W-:-:S03]  /*c7a0*/  FMUL R218, R218, UR24 ;  /* 0x00000018dada7c20 */ /* 0x000fc60008400000 */
[----:B------:R-:W4:Y:S04]  /*c7b0*/  LDL.LU R224, [R1+0x4] ;  /* 0x0000040001e07983 */ /* 0x000f280000300800 */
[----:B------:R-:W3:Y:S01]  /*c7c0*/  LDL.LU R222, [R1] ;  /* 0x0000000001de7983 */ /* 0x000ee20000300800 */
[----:B0-----:R-:W-:Y:S01]  /*c7d0*/  F2FP.SATFINITE.E4M3.F32.PACK_AB_MERGE_C R29, RZ, R218, RZ ;  /* 0x000000daff1d723e */ /* 0x001fe200048070ff */
[----:B------:R-:W-:Y:S01]  /*c7e0*/  FMUL R216, R216, UR24 ;  /* 0x00000018d8d87c20 */ /* 0x000fe20008400000 */
[----:B------:R-:W-:Y:S01]  /*c7f0*/  FMUL R215, R215, UR24 ;  /* 0x00000018d7d77c20 */ /* 0x000fe20008400000 */
[----:B------:R0:W-:Y:S01]  /*c800*/  @!P3 STG.E.U8 desc[UR22][R26.64+0x8], R33 ;  /* 0x000008211a00b986 */ /* 0x0001e2000c101116 */
[C---:B------:R-:W-:Y:S01]  /*c810*/  ISETP.LT.OR P3, PT, R34.reuse, 0x11, !P0 ;  /* 0x000000112200780c */ /* 0x040fe20004761670 */
[----:B------:R-:W-:Y:S01]  /*c820*/  FMUL R213, R213, UR24 ;  /* 0x00000018d5d57c20 */ /* 0x000fe20008400000 */
[----:B------:R-:W-:Y:S01]  /*c830*/  F2FP.SATFINITE.E4M3.F32.PACK_AB_MERGE_C R31, RZ, R216, RZ ;  /* 0x000000d8ff1f723e */ /* 0x000fe200048070ff */
[----:B------:R-:W-:Y:S01]  /*c840*/  @!P4 STG.E.U8 desc[UR22][R26.64+0x9], R219 ;  /* 0x000009db1a00c986 */ /* 0x000fe2000c101116 */
[----:B------:R-:W-:Y:S01]  /*c850*/  ISETP.LT.OR P4, PT, R34, 0x12, !P0 ;  /* 0x000000122200780c */ /* 0x000fe20004781670 */
[----:B------:R-:W-:Y:S01]  /*c860*/  FMUL R214, R214, UR24 ;  /* 0x00000018d6d67c20 */ /* 0x000fe20008400000 */
[----:B------:R-:W-:Y:S01]  /*c870*/  F2FP.SATFINITE.E4M3.F32.PACK_AB_MERGE_C R215, RZ, R215, RZ ;  /* 0x000000d7ffd7723e */ /* 0x000fe200048070ff */
[----:B------:R-:W-:Y:S01]  /*c880*/  @!P6 STG.E.U8 desc[UR22][R24.64+0x11], R217 ;  /* 0x000011d91800e986 */ /* 0x000fe2000c101116 */
[----:B------:R-:W-:Y:S01]  /*c890*/  ISETP.LT.OR P6, PT, R34, 0x1a, !P1 ;  /* 0x0000001a2200780c */ /* 0x000fe20004fc1670 */
[----:B------:R-:W-:Y:S01]  /*c8a0*/  FMUL R212, R212, UR24 ;  /* 0x00000018d4d47c20 */ /* 0x000fe20008400000 */
[----:B------:R-:W-:Y:S01]  /*c8b0*/  F2FP.SATFINITE.E4M3.F32.PACK_AB_MERGE_C R213, RZ, R213, RZ ;  /* 0x000000d5ffd5723e */ /* 0x000fe200048070ff */
[----:B------:R1:W-:Y:S01]  /*c8c0*/  @!P5 STG.E.U8 desc[UR22][R24.64+0x10], R29 ;  /* 0x0000101d1800d986 */ /* 0x0003e2000c101116 */
[C---:B------:R-:W-:Y:S01]  /*c8d0*/  ISETP.LT.OR P5, PT, R34.reuse, 0x19, !P1 ;  /* 0x000000192200780c */ /* 0x040fe20004fa1670 */
[----:B------:R-:W-:Y:S01]  /*c8e0*/  FMUL R211, R211, UR24 ;  /* 0x00000018d3d37c20 */ /* 0x000fe20008400000 */
[----:B------:R-:W-:Y:S01]  /*c8f0*/  FMUL R209, R209, UR24 ;  /* 0x00000018d1d17c20 */ /* 0x000fe20008400000 */
[----:B------:R1:W-:Y:S01]  /*c900*/  @!P3 STG.E.U8 desc[UR22][R26.64+0x10], R31 ;  /* 0x0000101f1a00b986 */ /* 0x0003e2000c101116 */
[----:B------:R-:W-:Y:S01]  /*c910*/  ISETP.LT.OR P3, PT, R34, 0x19, !P0 ;  /* 0x000000192200780c */ /* 0x000fe20004761670 */
[----:B------:R-:W-:Y:S01]  /*c920*/  FMUL R210, R210, UR24 ;  /* 0x00000018d2d27c20 */ /* 0x000fe20008400000 */
[----:B0-----:R-:W-:Y:S01]  /*c930*/  F2FP.SATFINITE.E4M3.F32.PACK_AB_MERGE_C R33, RZ, R212, RZ ;  /* 0x000000d4ff21723e */ /* 0x001fe200048070ff */
[----:B------:R-:W-:Y:S01]  /*c940*/  @!P4 STG.E.U8 desc[UR22][R26.64+0x11], R215 ;  /* 0x000011d71a00c986 */ /* 0x000fe2000c101116 */
[----:B------:R-:W-:Y:S01]  /*c950*/  ISETP.LT.OR P4, PT, R34, 0x1a, !P0 ;  /* 0x0000001a2200780c */ /* 0x000fe20004781670 */
[----:B------:R-:W-:Y:S01]  /*c960*/  FMUL R208, R208, UR24 ;  /* 0x00000018d0d07c20 */ /* 0x000fe20008400000 */
[----:B------:R-:W-:Y:S01]  /*c970*/  F2FP.SATFINITE.E4M3.F32.PACK_AB_MERGE_C R211, RZ, R211, RZ ;  /* 0x000000d3ffd3723e */ /* 0x000fe200048070ff */
[----:B------:R-:W-:Y:S01]  /*c980*/  @!P6 STG.E.U8 desc[UR22][R24.64+0x19], R213 ;  /* 0x000019d51800e986 */ /* 0x000fe2000c101116 */
[----:B------:R-:W-:Y:S01]  /*c990*/  ISETP.LT.OR P6, PT, R34, 0x22, !P1 ;  /* 0x000000222200780c */ /* 0x000fe20004fc1670 */
[----:B------:R-:W-:Y:S01]  /*c9a0*/  FMUL R207, R207, UR24 ;  /* 0x00000018cfcf7c20 */ /* 0x000fe20008400000 */
[----:B-1----:R-:W-:Y:S01]  /*c9b0*/  F2FP.SATFINITE.E4M3.F32.PACK_AB_MERGE_C R29, RZ, R214, RZ ;  /* 0x000000d6ff1d723e */ /* 0x002fe200048070ff */
[----:B------:R-:W-:Y:S01]  /*c9c0*/  FMUL R205, R205, UR24 ;  /* 0x00000018cdcd7c20 */ /* 0x000fe20008400000 */
[----:B------:R-:W-:Y:S01]  /*c9d0*/  F2FP.SATFINITE.E4M3.F32.PACK_AB_MERGE_C R209, RZ, R209, RZ ;  /* 0x000000d1ffd1723e */ /* 0x000fe200048070ff */
[----:B------:R-:W-:Y:S01]  /*c9e0*/  FMUL R206, R206, UR24 ;  /* 0x00000018cece7c20 */ /* 0x000fe20008400000 */
[----:B------:R-:W-:Y:S01]  /*c9f0*/  F2FP.SATFINITE.E4M3.F32.PACK_AB_MERGE_C R31, RZ, R208, RZ ;  /* 0x000000d0ff1f723e */ /* 0x000fe200048070ff */
[----:B------:R0:W-:Y:S01]  /*ca00*/  @!P5 STG.E.U8 desc[UR22][R24.64+0x18], R29 ;  /* 0x0000181d1800d986 */ /* 0x0001e2000c101116 */
[----:B------:R-:W-:Y:S01]  /*ca10*/  ISETP.LT.OR P5, PT, R34, 0x21, !P1 ;  /* 0x000000212200780c */ /* 0x000fe20004fa1670 */
[----:B------:R-:W-:Y:S01]  /*ca20*/  FMUL R204, R204, UR24 ;  /* 0x00000018cccc7c20 */ /* 0x000fe20008400000 */
[----:B------:R-:W-:Y:S01]  /*ca30*/  F2FP.SATFINITE.E4M3.F32.PACK_AB_MERGE_C R207, RZ, R207, RZ ;  /* 0x000000cfffcf723e */ /* 0x000fe200048070ff */
[----:B------:R1:W-:Y:S01]  /*ca40*/  @!P3 STG.E.U8 desc[UR22][R26.64+0x18], R33 ;  /* 0x000018211a00b986 */ /* 0x0003e2000c101116 */
[C---:B------:R-:W-:Y:S01]  /*ca50*/  ISETP.LT.OR P3, PT, R34.reuse, 0x21, !P0 ;  /* 0x000000212200780c */ /* 0x040fe20004761670 */
[----:B------:R-:W-:Y:S01]  /*ca60*/  FMUL R203, R203, UR24 ;  /* 0x00000018cbcb7c20 */ /* 0x000fe20008400000 */
[----:B------:R-:W-:Y:S01]  /*ca70*/  F2FP.SATFINITE.E4M3.F32.PACK_AB_MERGE_C R205, RZ, R205, RZ ;  /* 0x000000cdffcd723e */ /* 0x000fe200048070ff */
[----:B------:R-:W-:Y:S01]  /*ca80*/  @!P4 STG.E.U8 desc[UR22][R26.64+0x19], R211 ;  /* 0x000019d31a00c986 */ /* 0x000fe2000c101116 */
[C---:B------:R-:W-:Y:S01]  /*ca90*/  ISETP.LT.OR P4, PT, R34.reuse, 0x22, !P0 ;  /* 0x000000222200780c */ /* 0x040fe20004781670 */
[----:B------:R-:W-:Y:S01]  /*caa0*/  FMUL R201, R201, UR24 ;  /* 0x00000018c9c97c20 */ /* 0x000fe20008400000 */
[----:B------:R-:W-:Y:S01]  /*cab0*/  F2FP.SATFINITE.E4M3.F32.PACK_AB_MERGE_C R203, RZ, R203, RZ ;  /* 0x000000cbffcb723e */ /* 0x000fe200048070ff */
[----:B------:R-:W-:Y:S01]  /*cac0*/  @!P6 STG.E.U8 desc[UR22][R24.64+0x21], R209 ;  /* 0x000021d11800e986 */ /* 0x000fe2000c101116 */
[----:B------:R-:W-:Y:S01]  /*cad0*/  ISETP.LT.OR P6, PT, R34, 0x2a, !P1 ;  /* 0x0000002a2200780c */ /* 0x000fe20004fc1670 */
[----:B------:R-:W-:Y:S01]  /*cae0*/  FMUL R202, R202, UR24 ;  /* 0x00000018caca7c20 */ /* 0x000fe20008400000 */
[----:B0-----:R-:W-:Y:S01]  /*caf0*/  F2FP.SATFINITE.E4M3.F32.PACK_AB_MERGE_C R29, RZ, R210, RZ ;  /* 0x000000d2ff1d723e */ /* 0x001fe200048070ff */
[----:B------:R-:W-:Y:S01]  /*cb00*/  FMUL R200, R200, UR24 ;  /* 0x00000018c8c87c20 */ /* 0x000fe20008400000 */
[----:B-1----:R-:W-:Y:S01]  /*cb10*/  F2FP.SATFINITE.E4M3.F32.PACK_AB_MERGE_C R33, RZ, R204, RZ ;  /* 0x000000ccff21723e */ /* 0x002fe200048070ff */
[----:B------:R-:W-:Y:S01]  /*cb20*/  FMUL R199, R199, UR24 ;  /* 0x00000018c7c77c20 */ /* 0x000fe20008400000 */
[----:B------:R-:W-:Y:S01]  /*cb30*/  F2FP.SATFINITE.E4M3.F32.PACK_AB_MERGE_C R201, RZ, R201, RZ ;  /* 0x000000c9ffc9723e */ /* 0x000fe200048070ff */
[----:B------:R0:W-:Y:S01]  /*cb40*/  @!P5 STG.E.U8 desc[UR22][R24.64+0x20], R29 ;  /* 0x0000201d1800d986 */ /* 0x0001e2000c101116 */
[C---:B------:R-:W-:Y:S01]  /*cb50*/  ISETP.LT.OR P5, PT, R34.reuse, 0x29, !P1 ;  /* 0x000000292200780c */ /* 0x040fe20004fa1670 */
[----:B------:R-:W-:Y:S01]  /*cb60*/  FMUL R197, R197, UR24 ;  /* 0x00000018c5c57c20 */ /* 0x000fe20008400000 */
[----:B------:R-:W-:Y:S01]  /*cb70*/  F2FP.SATFINITE.E4M3.F32.PACK_AB_MERGE_C R199, RZ, R199, RZ ;  /* 0x000000c7ffc7723e */ /* 0x000fe200048070ff */
[----:B------:R1:W-:Y:S01]  /*cb80*/  @!P3 STG.E.U8 desc[UR22][R26.64+0x20], R31 ;  /* 0x0000201f1a00b986 */ /* 0x0003e2000c101116 */
[----:B------:R-:W-:Y:S01]  /*cb90*/  ISETP.LT.OR P3, PT, R34, 0x29, !P0 ;  /* 0x000000292200780c */ /* 0x000fe20004761670 */
[----:B------:R-:W-:Y:S01]  /*cba0*/  FMUL R198, R198, UR24 ;  /* 0x00000018c6c67c20 */ /* 0x000fe20008400000 */
[----:B------:R-:W-:Y:S01]  /*cbb0*/  F2FP.SATFINITE.E4M3.F32.PACK_AB_MERGE_C R197, RZ, R197, RZ ;  /* 0x000000c5ffc5723e */ /* 0x000fe200048070ff */
[----:B------:R-:W-:Y:S01]  /*cbc0*/  @!P4 STG.E.U8 desc[UR22][R26.64+0x21], R207 ;  /* 0x000021cf1a00c986 */ /* 0x000fe2000c101116 */
[----:B------:R-:W-:Y:S01]  /*cbd0*/  ISETP.LT.OR P4, PT, R34, 0x2a, !P0 ;  /* 0x0000002a2200780c */ /* 0x000fe20004781670 */
[----:B------:R-:W-:Y:S01]  /*cbe0*/  FMUL R196, R196, UR24 ;  /* 0x00000018c4c47c20 */ /* 0x000fe20008400000 */
[----:B------:R-:W-:Y:S01]  /*cbf0*/  FMUL R195, R195, UR24 ;  /* 0x00000018c3c37c20 */ /* 0x000fe20008400000 */
        /* <DEDUP_REMOVED lines=27> */
[----:B------:R-:W-:Y:S01]  /*cdb0*/  FMUL R186, R186, UR24 ;  /* 0x00000018baba7c20 */ /* 0x000fe20008400000 */
        /* <DEDUP_REMOVED lines=154> */
[----:B-----5:R-:W-:Y:S01]  /*d760*/  FMUL R5, R5, UR24 ;  /* 0x0000001805057c20 */ /* 0x020fe20008400000 */
[----:B0-----:R-:W-:Y:S01]  /*d770*/  F2FP.SATFINITE.E4M3.F32.PACK_AB_MERGE_C R29, RZ, R170, RZ ;  /* 0x000000aaff1d723e */ /* 0x001fe200048070ff */
[----:B------:R-:W-:Y:S01]  /*d780*/  FMUL R0, R0, UR24 ;  /* 0x0000001800007c20 */ /* 0x000fe20008400000 */
[----:B-1----:R-:W-:Y:S01]  /*d790*/  F2FP.SATFINITE.E4M3.F32.PACK_AB_MERGE_C R33, RZ, R164, RZ ;  /* 0x000000a4ff21723e */ /* 0x002fe200048070ff */
[----:B------:R-:W-:Y:S01]  /*d7a0*/  FMUL R6, R6, UR24 ;  /* 0x0000001806067c20 */ /* 0x000fe20008400000 */
[----:B------:R-:W-:Y:S01]  /*d7b0*/  F2FP.SATFINITE.E4M3.F32.PACK_AB_MERGE_C R7, RZ, R7, RZ ;  /* 0x00000007ff07723e */ /* 0x000fe200048070ff */
[----:B------:R0:W-:Y:S01]  /*d7c0*/  @!P5 STG.E.U8 desc[UR22][R24.64+0x70], R29 ;  /* 0x0000701d1800d986 */ /* 0x0001e2000c101116 */
[----:B------:R-:W-:Y:S01]  /*d7d0*/  ISETP.LT.OR P5, PT, R34, 0x79, !P1 ;  /* 0x000000792200780c */ /* 0x000fe20004fa1670 */
[----:B------:R-:W-:Y:S01]  /*d7e0*/  FMUL R2, R2, UR24 ;  /* 0x0000001802027c20 */ /* 0x000fe20008400000 */
[----:B------:R-:W-:Y:S01]  /*d7f0*/  F2FP.SATFINITE.E4M3.F32.PACK_AB_MERGE_C R5, RZ, R5, RZ ;  /* 0x00000005ff05723e */ /* 0x000fe200048070ff */
[----:B------:R1:W-:Y:S01]  /*d800*/  @!P3 STG.E.U8 desc[UR22][R26.64+0x70], R31 ;  /* 0x0000701f1a00b986 */ /* 0x0003e2000c101116 */
[----:B------:R-:W-:Y:S01]  /*d810*/  ISETP.LT.OR P3, PT, R34, 0x79, !P0 ;  /* 0x000000792200780c */ /* 0x000fe20004761670 */
[----:B------:R-:W-:Y:S01]  /*d820*/  FMUL R3, R3, UR24 ;  /* 0x0000001803037c20 */ /* 0x000fe20008400000 */
[----:B------:R-:W-:Y:S01]  /*d830*/  FMUL R4, R4, UR24 ;  /* 0x0000001804047c20 */ /* 0x000fe20008400000 */
[----:B------:R-:W-:Y:S01]  /*d840*/  @!P4 STG.E.U8 desc[UR22][R26.64+0x71], R167 ;  /* 0x000071a71a00c986 */ /* 0x000fe2000c101116 */
[----:B------:R-:W-:-:S03]  /*d850*/  ISETP.LT.OR P4, PT, R34, 0x7a, !P0 ;  /* 0x0000007a2200780c */ /* 0x000fc60004781670 */
[----:B------:R-:W-:Y:S01]  /*d860*/  @!P6 STG.E.U8 desc[UR22][R24.64+0x79], R165 ;  /* 0x000079a51800e986 */ /* 0x000fe2000c101116 */
[----:B------:R-:W-:Y:S02]  /*d870*/  ISETP.LT.OR P6, PT, R34, 0x82, !P1 ;  /* 0x000000822200780c */ /* 0x000fe40004fc1670 */
[----:B0-----:R-:W-:Y:S01]  /*d880*/  F2FP.SATFINITE.E4M3.F32.PACK_AB_MERGE_C R29, RZ, R166, RZ ;  /* 0x000000a6ff1d723e */ /* 0x001fe200048070ff */
[----:B------:R-:W4:Y:S01]  /*d890*/  LDL.LU R220, [R1+0x14] ;  /* 0x0000140001dc7983 */ /* 0x000f220000300800 */
[----:B-1----:R-:W-:-:S03]  /*d8a0*/  F2FP.SATFINITE.E4M3.F32.PACK_AB_MERGE_C R31, RZ, R160, RZ ;  /* 0x000000a0ff1f723e */ /* 0x002fc600048070ff */
[----:B------:R0:W-:Y:S01]  /*d8b0*/  @!P5 STG.E.U8 desc[UR22][R24.64+0x78], R29 ;  /* 0x0000781d1800d986 */ /* 0x0001e2000c101116 */
[----:B------:R-:W-:-:S03]  /*d8c0*/  ISETP.LT.OR P5, PT, R34, 0x81, !P1 ;  /* 0x000000812200780c */ /* 0x000fc60004fa1670 */
[----:B------:R1:W-:Y:S01]  /*d8d0*/  @!P3 STG.E.U8 desc[UR22][R26.64+0x78], R33 ;  /* 0x000078211a00b986 */ /* 0x0003e2000c101116 */
[----:B------:R-:W-:-:S03]  /*d8e0*/  ISETP.LT.OR P3, PT, R34, 0x81, !P0 ;  /* 0x000000812200780c */ /* 0x000fc60004761670 */
        /* <DEDUP_REMOVED lines=26> */
[----:B0-----:R-:W-:Y:S02]  /*da90*/  F2FP.SATFINITE.E4M3.F32.PACK_AB_MERGE_C R29, RZ, R154, RZ ;  /* 0x0000009aff1d723e */ /* 0x001fe400048070ff */
[----:B-1----:R-:W-:-:S03]  /*daa0*/  F2FP.SATFINITE.E4M3.F32.PACK_AB_MERGE_C R33, RZ, R20, RZ ;  /* 0x00000014ff21723e */ /* 0x002fc600048070ff */
[----:B------:R0:W-:Y:S01]  /*dab0*/  @!P5 STG.E.U8 desc[UR22][R24.64+0x90], R29 ;  /* 0x0000901d1800d986 */ /* 0x0001e2000c101116 */
[----:B------:R-:W-:-:S03]  /*dac0*/  ISETP.LT.OR P5, PT, R34, 0x99, !P1 ;  /* 0x000000992200780c */ /* 0x000fc60004fa1670 */
[----:B------:R-:W-:Y:S01]  /*dad0*/  @!P3 STG.E.U8 desc[UR22][R26.64+0x90], R31 ;  /* 0x0000901f1a00b986 */ /* 0x000fe2000c101116 */
[----:B------:R-:W-:-:S03]  /*dae0*/  ISETP.LT.OR P3, PT, R34, 0x99, !P0 ;  /* 0x000000992200780c */ /* 0x000fc60004761670 */
[----:B------:R1:W-:Y:S01]  /*daf0*/  @!P4 STG.E.U8 desc[UR22][R26.64+0x91], R23 ;  /* 0x000091171a00c986 */ /* 0x0003e2000c101116 */
[----:B------:R-:W-:-:S03]  /*db00*/  ISETP.LT.OR P4, PT, R34, 0x9a, !P0 ;  /* 0x0000009a2200780c */ /* 0x000fc60004781670 */
[----:B------:R2:W-:Y:S01]  /*db10*/  @!P6 STG.E.U8 desc[UR22][R24.64+0x99], R21 ;  /* 0x000099151800e986 */ /* 0x0005e2000c101116 */
[----:B------:R-:W-:Y:S02]  /*db20*/  ISETP.LT.OR P6, PT, R34, 0xa2, !P1 ;  /* 0x000000a22200780c */ /* 0x000fe40004fc1670 */
[----:B0-----:R-:W-:-:S05]  /*db30*/  F2FP.SATFINITE.E4M3.F32.PACK_AB_MERGE_C R29, RZ, R22, RZ ;  /* 0x00000016ff1d723e */ /* 0x001fca00048070ff */
[----:B------:R-:W-:Y:S01]  /*db40*/  @!P5 STG.E.U8 desc[UR22][R24.64+0x98], R29 ;  /* 0x0000981d1800d986 */ /* 0x000fe2000c101116 */
[C---:B------:R-:W-:Y:S02]  /*db50*/  ISETP.LT.OR P5, PT, R34.reuse, 0xa1, !P1 ;  /* 0x000000a12200780c */ /* 0x040fe40004fa1670 */
[----:B-1----:R-:W-:Y:S01]  /*db60*/  F2FP.SATFINITE.E4M3.F32.PACK_AB_MERGE_C R23, RZ, R18, RZ ;  /* 0x00000012ff17723e */ /* 0x002fe200048070ff */
[----:B------:R-:W-:Y:S01]  /*db70*/  @!P3 STG.E.U8 desc[UR22][R26.64+0x98], R33 ;  /* 0x000098211a00b986 */ /* 0x000fe2000c101116 */
[C---:B------:R-:W-:Y:S02]  /*db80*/  ISETP.LT.OR P3, PT, R34.reuse, 0xa1, !P0 ;  /* 0x000000a12200780c */ /* 0x040fe40004761670 */
[----:B--2---:R-:W-:Y:S01]  /*db90*/  F2FP.SATFINITE.E4M3.F32.PACK_AB_MERGE_C R21, RZ, R16, RZ ;  /* 0x00000010ff15723e */ /* 0x004fe200048070ff */
[----:B------:R0:W-:Y:S01]  /*dba0*/  @!P4 STG.E.U8 desc[UR22][R26.64+0x99], R19 ;  /* 0x000099131a00c986 */ /* 0x0001e2000c101116 */
[----:B------:R-:W-:-:S03]  /*dbb0*/  ISETP.LT.OR P4, PT, R34, 0xa2, !P0 ;  /* 0x000000a22200780c */ /* 0x000fc60004781670 */
[----:B------:R1:W-:Y:S01]  /*dbc0*/  @!P6 STG.E.U8 desc[UR22][R24.64+0xa1], R17 ;  /* 0x0000a1111800e986 */ /* 0x0003e2000c101116 */
[----:B------:R-:W-:-:S03]  /*dbd0*/  ISETP.LT.OR P6, PT, R34, 0xaa, !P1 ;  /* 0x000000aa2200780c */ /* 0x000fc60004fc1670 */
[----:B------:R-:W-:Y:S01]  /*dbe0*/  @!P5 STG.E.U8 desc[UR22][R24.64+0xa0], R23 ;  /* 0x0000a0171800d986 */ /* 0x000fe2000c101116 */
[----:B------:R-:W-:-:S03]  /*dbf0*/  ISETP.LT.OR P5, PT, R34, 0xa9, !P1 ;  /* 0x000000a92200780c */ /* 0x000fc60004fa1670 */
[----:B------:R-:W-:Y:S01]  /*dc00*/  @!P3 STG.E.U8 desc[UR22][R26.64+0xa0], R21 ;  /* 0x0000a0151a00b986 */ /* 0x000fe2000c101116 */
[C---:B------:R-:W-:Y:S02]  /*dc10*/  ISETP.LT.OR P3, PT, R34.reuse, 0xa9, !P0 ;  /* 0x000000a92200780c */ /* 0x040fe40004761670 */
[----:B0-----:R-:W-:Y:S01]  /*dc20*/  F2FP.SATFINITE.E4M3.F32.PACK_AB_MERGE_C R19, RZ, R14, RZ ;  /* 0x0000000eff13723e */ /* 0x001fe200048070ff */
[----:B------:R0:W-:Y:S01]  /*dc30*/  @!P4 STG.E.U8 desc[UR22][R26.64+0xa1], R15 ;  /* 0x0000a10f1a00c986 */ /* 0x0001e2000c101116 */
[C---:B------:R-:W-:Y:S02]  /*dc40*/  ISETP.LT.OR P4, PT, R34.reuse, 0xaa, !P0 ;  /* 0x000000aa2200780c */ /* 0x040fe40004781670 */
[----:B-1----:R-:W-:Y:S01]  /*dc50*/  F2FP.SATFINITE.E4M3.F32.PACK_AB_MERGE_C R17, RZ, R12, RZ ;  /* 0x0000000cff11723e */ /* 0x002fe200048070ff */
        /* <DEDUP_REMOVED lines=15> */
[----:B0-----:R-:W-:Y:S02]  /*dd50*/  F2FP.SATFINITE.E4M3.F32.PACK_AB_MERGE_C R11, RZ, R6, RZ ;  /* 0x00000006ff0b723e */ /* 0x001fe400048070ff */
[C---:B------:R-:W-:Y:S01]  /*dd60*/  ISETP.LT.OR P3, PT, R34.reuse, 0xb9, !P0 ;  /* 0x000000b92200780c */ /* 0x040fe20004761670 */
[----:B------:R0:W-:Y:S01]  /*dd70*/  @!P4 STG.E.U8 desc[UR22][R26.64+0xb1], R7 ;  /* 0x0000b1071a00c986 */ /* 0x0001e2000c101116 */
[----:B-1----:R-:W-:Y:S02]  /*dd80*/  F2FP.SATFINITE.E4M3.F32.PACK_AB_MERGE_C R9, RZ, R4, RZ ;  /* 0x00000004ff09723e */ /* 0x002fe400048070ff */
[C---:B------:R-:W-:Y:S01]  /*dd90*/  ISETP.LT.OR P4, PT, R34.reuse, 0xba, !P0 ;  /* 0x000000ba2200780c */ /* 0x040fe20004781670 */
[----:B------:R1:W-:Y:S04]  /*dda0*/  @!P6 STG.E.U8 desc[UR22][R24.64+0xb9], R5 ;  /* 0x0000b9051800e986 */ /* 0x0003e8000c101116 */
[----:B------:R2:W-:Y:S01]  /*ddb0*/  @!P5 STG.E.U8 desc[UR22][R24.64+0xb8], R11 ;  /* 0x0000b80b1800d986 */ /* 0x0005e2000c101116 */
[----:B------:R-:W-:Y:S01]  /*ddc0*/  FMUL R4, R227, UR24 ;  /* 0x00000018e3047c20 */ /* 0x000fe20008400000 */
[----:B------:R-:W-:-:S02]  /*ddd0*/  ISETP.LT.OR P5, PT, R34, 0xc1, !P1 ;  /* 0x000000c12200780c */ /* 0x000fc40004fa1670 */
[----:B0-----:R-:W-:Y:S02]  /*dde0*/  F2FP.SATFINITE.E4M3.F32.PACK_AB_MERGE_C R7, RZ, R3, RZ ;  /* 0x00000003ff07723e */ /* 0x001fe400048070ff */
[----:B-1----:R-:W-:Y:S01]  /*ddf0*/  F2FP.SATFINITE.E4M3.F32.PACK_AB_MERGE_C R5, RZ, R0, RZ ;  /* 0x00000000ff05723e */ /* 0x002fe200048070ff */
[----:B---3--:R-:W-:Y:S01]  /*de00*/  FMUL R0, R222, UR24 ;  /* 0x00000018de007c20 */ /* 0x008fe20008400000 */
[----:B------:R-:W-:Y:S01]  /*de10*/  ISETP.LT.OR P6, PT, R34, 0xc2, !P1 ;  /* 0x000000c22200780c */ /* 0x000fe20004fc1670 */
[----:B------:R-:W3:Y:S01]  /*de20*/  LDL.LU R222, [R1+0x20] ;  /* 0x0000200001de7983 */ /* 0x000ee20000300800 */
[----:B--2---:R-:W-:Y:S02]  /*de30*/  F2FP.SATFINITE.E4M3.F32.PACK_AB_MERGE_C R11, RZ, R2, RZ ;  /* 0x00000002ff0b723e */ /* 0x004fe400048070ff */
[----:B------:R-:W-:Y:S01]  /*de40*/  F2FP.SATFINITE.E4M3.F32.PACK_AB_MERGE_C R13, RZ, R0, RZ ;  /* 0x00000000ff0d723e */ /* 0x000fe200048070ff */
[----:B----4-:R-:W-:Y:S01]  /*de50*/  FMUL R0, R224, UR24 ;  /* 0x00000018e0007c20 */ /* 0x010fe20008400000 */
[----:B------:R-:W-:Y:S01]  /*de60*/  FMUL R2, R225, UR24 ;  /* 0x00000018e1027c20 */ /* 0x000fe20008400000 */
[----:B------:R-:W2:Y:S04]  /*de70*/  LDL.LU R224, [R1+0x24] ;  /* 0x0000240001e07983 */ /* 0x000ea80000300800 */
[----:B------:R-:W4:Y:S01]  /*de80*/  LDL.LU R225, [R1+0x28] ;  /* 0x0000280001e17983 */ /* 0x000f220000300800 */
[----:B------:R-:W-:-:S03]  /*de90*/  FMUL R3, R226, UR24 ;  /* 0x00000018e2037c20 */ /* 0x000fc60008400000 */
[----:B------:R-:W4:Y:S04]  /*dea0*/  LDL.LU R226, [R1+0x2c] ;  /* 0x00002c0001e27983 */ /* 0x000f280000300800 */
[----:B------:R-:W4:Y:S04]  /*deb0*/  LDL.LU R227, [R1+0x30] ;  /* 0x0000300001e37983 */ /* 0x000f280000300800 */
[----:B------:R-:W-:Y:S01]  /*dec0*/  @!P3 STG.E.U8 desc[UR22][R26.64+0xb8], R9 ;  /* 0x0000b8091a00b986 */ /* 0x000fe2000c101116 */
[----:B------:R-:W-:-:S03]  /*ded0*/  ISETP.LT.OR P3, PT, R34, 0xc1, !P0 ;  /* 0x000000c12200780c */ /* 0x000fc60004761670 */
[----:B------:R0:W-:Y:S01]  /*dee0*/  @!P4 STG.E.U8 desc[UR22][R26.64+0xb9], R7 ;  /* 0x0000b9071a00c986 */ /* 0x0001e2000c101116 */
[----:B------:R-:W-:-:S03]  /*def0*/  ISETP.LT.OR P4, PT, R34, 0xc2, !P0 ;  /* 0x000000c22200780c */ /* 0x000fc60004781670 */
[----:B------:R-:W-:Y:S01]  /*df00*/  @!P5 STG.E.U8 desc[UR22][R24.64+0xc0], R11 ;  /* 0x0000c00b1800d986 */ /* 0x000fe2000c101116 */
[----:B------:R-:W-:-:S03]  /*df10*/  ISETP.LT.OR P5, PT, R34, 0xc9, !P1 ;  /* 0x000000c92200780c */ /* 0x000fc60004fa1670 */
[----:B------:R1:W-:Y:S01]  /*df20*/  @!P6 STG.E.U8 desc[UR22][R24.64+0xc1], R5 ;  /* 0x0000c1051800e986 */ /* 0x0003e2000c101116 */
[----:B0-----:R-:W-:-:S03]  /*df30*/  F2FP.SATFINITE.E4M3.F32.PACK_AB_MERGE_C R7, RZ, R0, RZ ;  /* 0x00000000ff07723e */ /* 0x001fc600048070ff */
[----:B------:R-:W-:Y:S01]  /*df40*/  @!P3 STG.E.U8 desc[UR22][R26.64+0xc0], R13 ;  /* 0x0000c00d1a00b986 */ /* 0x000fe2000c101116 */
[C---:B------:R-:W-:Y:S02]  /*df50*/  ISETP.LT.OR P6, PT, R34.reuse, 0xca, !P1 ;  /* 0x000000ca2200780c */ /* 0x040fe40004fc1670 */
[----:B-1----:R-:W-:Y:S01]  /*df60*/  F2FP.SATFINITE.E4M3.F32.PACK_AB_MERGE_C R5, RZ, R2, RZ ;  /* 0x00000002ff05723e */ /* 0x002fe200048070ff */
[----:B------:R0:W-:Y:S01]  /*df70*/  @!P4 STG.E.U8 desc[UR22][R26.64+0xc1], R7 ;  /* 0x0000c1071a00c986 */ /* 0x0001e2000c101116 */
[C---:B------:R-:W-:Y:S02]  /*df80*/  ISETP.LT.OR P3, PT, R34.reuse, 0xc9, !P0 ;  /* 0x000000c92200780c */ /* 0x040fe40004761670 */
[C---:B------:R-:W-:Y:S01]  /*df90*/  ISETP.LT.OR P4, PT, R34.reuse, 0xca, !P0 ;  /* 0x000000ca2200780c */ /* 0x040fe20004781670 */
[----:B------:R1:W-:Y:S01]  /*dfa0*/  @!P5 STG.E.U8 desc[UR22][R24.64+0xc8], R5 ;  /* 0x0000c8051800d986 */ /* 0x0003e2000c101116 */
[----:B------:R-:W-:Y:S02]  /*dfb0*/  ISETP.LT.OR P5, PT, R34, 0xd1, !P1 ;  /* 0x000000d12200780c */ /* 0x000fe40004fa1670 */
[----:B------:R-:W-:-:S02]  /*dfc0*/  F2FP.SATFINITE.E4M3.F32.PACK_AB_MERGE_C R9, RZ, R3, RZ ;  /* 0x00000003ff09723e */ /* 0x000fc400048070ff */
[----:B------:R-:W-:-:S03]  /*dfd0*/  F2FP.SATFINITE.E4M3.F32.PACK_AB_MERGE_C R11, RZ, R4, RZ ;  /* 0x00000004ff0b723e */ /* 0x000fc600048070ff */
[----:B------:R1:W-:Y:S04]  /*dfe0*/  @!P6 STG.E.U8 desc[UR22][R24.64+0xc9], R9 ;  /* 0x0000c9091800e986 */ /* 0x0003e8000c101116 */
[----:B------:R-:W-:Y:S01]  /*dff0*/  @!P3 STG.E.U8 desc[UR22][R26.64+0xc8], R11 ;  /* 0x0000c80b1a00b986 */ /* 0x000fe2000c101116 */
[----:B------:R-:W-:-:S03]  /*e000*/  FMUL R0, R220, UR24 ;  /* 0x00000018dc007c20 */ /* 0x000fc60008400000 */
[----:B------:R-:W4:Y:S02]  /*e010*/  LDL.LU R220, [R1+0x34] ;  /* 0x0000340001dc7983 */ /* 0x000f240000300800 */
[----:B0-----:R-:W-:Y:S01]  /*e020*/  F2FP.SATFINITE.E4M3.F32.PACK_AB_MERGE_C R7, RZ, R0, RZ ;  /* 0x00000000ff07723e */ /* 0x001fe200048070ff */
[----:B------:R-:W-:Y:S02]  /*e030*/  FMUL R2, R221, UR24 ;  /* 0x00000018dd027c20 */ /* 0x000fe40008400000 */
[----:B------:R-:W4:Y:S03]  /*e040*/  LDL.LU R221, [R1+0x38] ;  /* 0x0000380001dd7983 */ /* 0x000f260000300800 */
[----:B-1----:R-:W-:Y:S01]  /*e050*/  F2FP.SATFINITE.E4M3.F32.PACK_AB_MERGE_C R5, RZ, R2, RZ ;  /* 0x00000002ff05723e */ /* 0x002fe200048070ff */
[----:B------:R-:W-:Y:S04]  /*e060*/  @!P4 STG.E.U8 desc[UR22][R26.64+0xc9], R7 ;  /* 0x0000c9071a00c986 */ /* 0x000fe8000c101116 */
[----:B------:R0:W-:Y:S01]  /*e070*/  @!P5 STG.E.U8 desc[UR22][R24.64+0xd0], R5 ;  /* 0x0000d0051800d986 */ /* 0x0001e2000c101116 */
[----:B------:R-:W-:-:S03]  /*e080*/  FMUL R3, R223, UR24 ;  /* 0x00000018df037c20 */ /* 0x000fc60008400000 */
[----:B------:R-:W4:Y:S02]  /*e090*/  LDL.LU R223, [R1+0x3c] ;  /* 0x00003c0001df7983 */ /* 0x000f240000300800 */
[----:B------:R-:W-:Y:S01]  /*e0a0*/  F2FP.SATFINITE.E4M3.F32.PACK_AB_MERGE_C R9, RZ, R3, RZ ;  /* 0x00000003ff09723e */ /* 0x000fe200048070ff */
[----:B---3--:R-:W-:Y:S02]  /*e0b0*/  FMUL R0, R222, UR24 ;  /* 0x00000018de007c20 */ /* 0x008fe40008400000 */
[----:B------:R-:W3:Y:S03]  /*e0c0*/  LDL.LU R222, [R1+0x40] ;  /* 0x0000400001de7983 */ /* 0x000ee60000300800 */
[----:B------:R-:W-:Y:S01]  /*e0d0*/  F2FP.SATFINITE.E4M3.F32.PACK_AB_MERGE_C R13, RZ, R0, RZ ;  /* 0x00000000ff0d723e */ /* 0x000fe200048070ff */
[----:B--2---:R-:W-:Y:S02]  /*e0e0*/  FMUL R2, R224, UR24 ;  /* 0x00000018e0027c20 */ /* 0x004fe40008400000 */
[----:B------:R-:W2:Y:S01]  /*e0f0*/  LDL.LU R224, [R1+0x44] ;  /* 0x0000440001e07983 */ /* 0x000ea20000300800 */
[----:B----4-:R-:W-:-:S03]  /*e100*/  FMUL R0, R225, UR24 ;  /* 0x00000018e1007c20 */ /* 0x010fc60008400000 */
[----:B------:R-:W4:Y:S01]  /*e110*/  LDL.LU R225, [R1+0x48] ;  /* 0x0000480001e17983 */ /* 0x000f220000300800 */
[----:B------:R-:W-:Y:S01]  /*e120*/  FMUL R3, R226, UR24 ;  /* 0x00000018e2037c20 */ /* 0x000fe20008400000 */
[----:B0-----:R-:W-:Y:S02]  /*e130*/  F2FP.SATFINITE.E4M3.F32.PACK_AB_MERGE_C R5, RZ, R0, RZ ;  /* 0x00000000ff05723e */ /* 0x001fe400048070ff */
[----:B------:R-:W4:Y:S01]  /*e140*/  LDL.LU R226, [R1+0x4c] ;  /* 0x00004c0001e27983 */ /* 0x000f220000300800 */
[----:B------:R-:W-:-:S03]  /*e150*/  FMUL R0, R227, UR24 ;  /* 0x00000018e3007c20 */ /* 0x000fc60008400000 */
[----:B------:R-:W4:Y:S01]  /*e160*/  LDL.LU R227, [R1+0x50] ;  /* 0x0000500001e37983 */ /* 0x000f220000300800 */
[C---:B------:R-:W-:Y:S02]  /*e170*/  ISETP.LT.OR P6, PT, R34.reuse, 0xd2, !P1 ;  /* 0x000000d22200780c */ /* 0x040fe40004fc1670 */
[C---:B------:R-:W-:Y:S01]  /*e180*/  ISETP.LT.OR P4, PT, R34.reuse, 0xd2, !P0 ;  /* 0x000000d22200780c */ /* 0x040fe20004781670 */
[----:B------:R-:W4:Y:S01]  /*e190*/  LDL.LU R218, [R1+0x54] ;  /* 0x0000540001da7983 */ /* 0x000f220000300800 */
[C---:B------:R-:W-:Y:S02]  /*e1a0*/  ISETP.LT.OR P3, PT, R34.reuse, 0xd1, !P0 ;  /* 0x000000d12200780c */ /* 0x040fe40004761670 */
[----:B------:R-:W-:Y:S02]  /*e1b0*/  ISETP.LT.OR P5, PT, R34, 0xd9, !P1 ;  /* 0x000000d92200780c */ /* 0x000fe40004fa1670 */
[----:B------:R-:W-:Y:S02]  /*e1c0*/  F2FP.SATFINITE.E4M3.F32.PACK_AB_MERGE_C R7, RZ, R2, RZ ;  /* 0x00000002ff07723e */ /* 0x000fe400048070ff */
[----:B------:R-:W-:-:S03]  /*e1d0*/  F2FP.SATFINITE.E4M3.F32.PACK_AB_MERGE_C R11, RZ, R0, RZ ;  /* 0x00000000ff0b723e */ /* 0x000fc600048070ff */
[----:B------:R0:W-:Y:S01]  /*e1e0*/  @!P6 STG.E.U8 desc[UR22][R24.64+0xd1], R9 ;  /* 0x0000d1091800e986 */ /* 0x0001e2000c101116 */
[----:B------:R-:W-:-:S03]  /*e1f0*/  ISETP.LT.OR P6, PT, R34, 0xda, !P1 ;  /* 0x000000da2200780c */ /* 0x000fc60004fc1670 */
[----:B------:R-:W-:Y:S01]  /*e200*/  @!P4 STG.E.U8 desc[UR22][R26.64+0xd1], R7 ;  /* 0x0000d1071a00c986 */ /* 0x000fe2000c101116 */
[----:B------:R-:W-:-:S03]  /*e210*/  ISETP.LT.OR P4, PT, R34, 0xda, !P0 ;  /* 0x000000da2200780c */ /* 0x000fc60004781670 */
[----:B------:R-:W-:Y:S01]  /*e220*/  @!P3 STG.E.U8 desc[UR22][R26.64+0xd0], R13 ;  /* 0x0000d00d1a00b986 */ /* 0x000fe2000c101116 */
[----:B0-----:R-:W-:-:S03]  /*e230*/  F2FP.SATFINITE.E4M3.F32.PACK_AB_MERGE_C R9, RZ, R3, RZ ;  /* 0x00000003ff09723e */ /* 0x001fc600048070ff */
[----:B------:R0:W-:Y:S04]  /*e240*/  @!P5 STG.E.U8 desc[UR22][R24.64+0xd8], R5 ;  /* 0x0000d8051800d986 */ /* 0x0001e8000c101116 */
[----:B------:R1:W-:Y:S01]  /*e250*/  @!P6 STG.E.U8 desc[UR22][R24.64+0xd9], R9 ;  /* 0x0000d9091800e986 */ /* 0x0003e2000c101116 */
[----:B------:R-:W-:-:S03]  /*e260*/  FMUL R0, R220, UR24 ;  /* 0x00000018dc007c20 */ /* 0x000fc60008400000 */
[----:B------:R-:W4:Y:S02]  /*e270*/  LDL.LU R220, [R1+0x58] ;  /* 0x0000580001dc7983 */ /* 0x000f240000300800 */
[----:B0-----:R-:W-:Y:S01]  /*e280*/  F2FP.SATFINITE.E4M3.F32.PACK_AB_MERGE_C R5, RZ, R0, RZ ;  /* 0x00000000ff05723e */ /* 0x001fe200048070ff */
[----:B------:R-:W-:Y:S02]  /*e290*/  FMUL R2, R221, UR24 ;  /* 0x00000018dd027c20 */ /* 0x000fe40008400000 */
[----:B------:R-:W4:Y:S03]  /*e2a0*/  LDL.LU R221, [R1+0x5c] ;  /* 0x00005c0001dd7983 */ /* 0x000f260000300800 */
[----:B------:R-:W-:Y:S01]  /*e2b0*/  F2FP.SATFINITE.E4M3.F32.PACK_AB_MERGE_C R7, RZ, R2, RZ ;  /* 0x00000002ff07723e */ /* 0x000fe200048070ff */
[----:B------:R0:W-:Y:S01]  /*e2c0*/  @!P4 STG.E.U8 desc[UR22][R26.64+0xd9], R5 ;  /* 0x0000d9051a00c986 */ /* 0x0001e2000c101116 */
[----:B------:R-:W-:-:S03]  /*e2d0*/  FMUL R3, R223, UR24 ;  /* 0x00000018df037c20 */ /* 0x000fc60008400000 */
[----:B------:R-:W4:Y:S02]  /*e2e0*/  LDL.LU R223, [R1+0x60] ;  /* 0x0000600001df7983 */ /* 0x000f240000300800 */
[----:B-1----:R-:W-:Y:S01]  /*e2f0*/  F2FP.SATFINITE.E4M3.F32.PACK_AB_MERGE_C R9, RZ, R3, RZ ;  /* 0x00000003ff09723e */ /* 0x002fe200048070ff */
[----:B---3--:R-:W-:Y:S02]  /*e300*/  FMUL R4, R222, UR24 ;  /* 0x00000018de047c20 */ /* 0x008fe40008400000 */
[----:B------:R-:W3:Y:S01]  /*e310*/  LDL.LU R222, [R1+0x64] ;  /* 0x0000640001de7983 */ /* 0x000ee20000300800 */
[----:B--2---:R-:W-:-:S03]  /*e320*/  FMUL R0, R224, UR24 ;  /* 0x00000018e0007c20 */ /* 0x004fc60008400000 */
[----:B------:R-:W2:Y:S01]  /*e330*/  LDL.LU R224, [R1+0x68] ;  /* 0x0000680001e07983 */ /* 0x000ea20000300800 */
[----:B----4-:R-:W-:Y:S01]  /*e340*/  FMUL R2, R225, UR24 ;  /* 0x00000018e1027c20 */ /* 0x010fe20008400000 */
[----:B0-----:R-:W-:Y:S02]  /*e350*/  F2FP.SATFINITE.E4M3.F32.PACK_AB_MERGE_C R5, RZ, R0, RZ ;  /* 0x00000000ff05723e */ /* 0x001fe400048070ff */
[----:B------:R-:W4:Y:S01]  /*e360*/  LDL.LU R225, [R1+0x6c] ;  /* 0x00006c0001e17983 */ /* 0x000f220000300800 */
[----:B------:R-:W-:-:S03]  /*e370*/  FMUL R3, R226, UR24 ;  /* 0x00000018e2037c20 */ /* 0x000fc60008400000 */
[----:B------:R-:W4:Y:S01]  /*e380*/  LDL.LU R226, [R1+0x70] ;  /* 0x0000700001e27983 */ /* 0x000f220000300800 */
[----:B------:R-:W-:-:S03]  /*e390*/  FMUL R0, R227, UR24 ;  /* 0x00000018e3007c20 */ /* 0x000fc60008400000 */
[----:B------:R-:W4:Y:S01]  /*e3a0*/  LDL.LU R227, [R1+0x74] ;  /* 0x0000740001e37983 */ /* 0x000f220000300800 */
[C---:B------:R-:W-:Y:S02]  /*e3b0*/  ISETP.LT.OR P3, PT, R34.reuse, 0xd9, !P0 ;  /* 0x000000d92200780c */ /* 0x040fe40004761670 */
[C---:B------:R-:W-:Y:S02]  /*e3c0*/  ISETP.LT.OR P5, PT, R34.reuse, 0xe1, !P1 ;  /* 0x000000e12200780c */ /* 0x040fe40004fa1670 */
[C---:B------:R-:W-:Y:S02]  /*e3d0*/  ISETP.LT.OR P6, PT, R34.reuse, 0xe2, !P1 ;  /* 0x000000e22200780c */ /* 0x040fe40004fc1670 */
[----:B------:R-:W-:-:S07]  /*e3e0*/  ISETP.LT.OR P4, PT, R34, 0xe2, !P0 ;  /* 0x000000e22200780c */ /* 0x000fce0004781670 */
[----:B------:R-:W-:Y:S01]  /*e3f0*/  @!P3 STG.E.U8 desc[UR22][R26.64+0xd8], R11 ;  /* 0x0000d80b1a00b986 */ /* 0x000fe2000c101116 */
[----:B------:R-:W-:-:S03]  /*e400*/  ISETP.LT.OR P3, PT, R34, 0xe1, !P0 ;  /* 0x000000e12200780c */ /* 0x000fc60004761670 */
[----:B------:R0:W-:Y:S01]  /*e410*/  @!P5 STG.E.U8 desc[UR22][R24.64+0xe0], R7 ;  /* 0x0000e0071800d986 */ /* 0x0001e2000c101116 */
[----:B------:R-:W-:-:S03]  /*e420*/  ISETP.LT.OR P5, PT, R34, 0xe9, !P1 ;  /* 0x000000e92200780c */ /* 0x000fc60004fa1670 */
[----:B------:R1:W-:Y:S01]  /*e430*/  @!P6 STG.E.U8 desc[UR22][R24.64+0xe1], R9 ;  /* 0x0000e1091800e986 */ /* 0x0003e2000c101116 */
[----:B------:R-:W-:Y:S02]  /*e440*/  ISETP.LT.OR P6, PT, R34, 0xea, !P1 ;  /* 0x000000ea2200780c */ /* 0x000fe40004fc1670 */
[----:B------:R-:W-:Y:S01]  /*e450*/  F2FP.SATFINITE.E4M3.F32.PACK_AB_MERGE_C R13, RZ, R4, RZ ;  /* 0x00000004ff0d723e */ /* 0x000fe200048070ff */
[----:B------:R1:W-:Y:S01]  /*e460*/  @!P4 STG.E.U8 desc[UR22][R26.64+0xe1], R5 ;  /* 0x0000e1051a00c986 */ /* 0x0003e2000c101116 */
[----:B0-----:R-:W-:-:S03]  /*e470*/  F2FP.SATFINITE.E4M3.F32.PACK_AB_MERGE_C R7, RZ, R2, RZ ;  /* 0x00000002ff07723e */ /* 0x001fc600048070ff */
[----:B------:R-:W-:Y:S01]  /*e480*/  @!P3 STG.E.U8 desc[UR22][R26.64+0xe0], R13 ;  /* 0x0000e00d1a00b986 */ /* 0x000fe2000c101116 */
[----:B-1----:R-:W-:-:S03]  /*e490*/  F2FP.SATFINITE.E4M3.F32.PACK_AB_MERGE_C R9, RZ, R3, RZ ;  /* 0x00000003ff09723e */ /* 0x002fc600048070ff */
[----:B------:R0:W-:Y:S01]  /*e4a0*/  @!P5 STG.E.U8 desc[UR22][R24.64+0xe8], R7 ;  /* 0x0000e8071800d986 */ /* 0x0001e2000c101116 */
[C---:B------:R-:W-:Y:S02]  /*e4b0*/  ISETP.LT.OR P3, PT, R34.reuse, 0xe9, !P0 ;  /* 0x000000e92200780c */ /* 0x040fe40004761670 */
[C---:B------:R-:W-:Y:S01]  /*e4c0*/  ISETP.LT.OR P4, PT, R34.reuse, 0xea, !P0 ;  /* 0x000000ea2200780c */ /* 0x040fe20004781670 */
[----:B------:R1:W-:Y:S01]  /*e4d0*/  @!P6 STG.E.U8 desc[UR22][R24.64+0xe9], R9 ;  /* 0x0000e9091800e986 */ /* 0x0003e2000c101116 */
[----:B------:R-:W-:Y:S01]  /*e4e0*/  ISETP.LT.OR P5, PT, R34, 0xf1, !P1 ;  /* 0x000000f12200780c */ /* 0x000fe20004fa1670 */
[----:B------:R-:W-:Y:S01]  /*e4f0*/  FMUL R2, R218, UR24 ;  /* 0x00000018da027c20 */ /* 0x000fe20008400000 */
[----:B------:R-:W-:Y:S02]  /*e500*/  ISETP.LT.OR P6, PT, R34, 0xf2, !P1 ;  /* 0x000000f22200780c */ /* 0x000fe40004fc1670 */
[----:B------:R-:W-:Y:S02]  /*e510*/  F2FP.SATFINITE.E4M3.F32.PACK_AB_MERGE_C R11, RZ, R0, RZ ;  /* 0x00000000ff0b723e */ /* 0x000fe400048070ff */
[----:B------:R-:W-:-:S03]  /*e520*/  F2FP.SATFINITE.E4M3.F32.PACK_AB_MERGE_C R5, RZ, R2, RZ ;  /* 0x00000002ff05723e */ /* 0x000fc600048070ff */
[----:B------:R-:W-:Y:S01]  /*e530*/  @!P3 STG.E.U8 desc[UR22][R26.64+0xe8], R11 ;  /* 0x0000e80b1a00b986 */ /* 0x000fe2000c101116 */
[----:B------:R-:W-:-:S03]  /*e540*/  ISETP.LT.OR P3, PT, R34, 0xf1, !P0 ;  /* 0x000000f12200780c */ /* 0x000fc60004761670 */
[----:B------:R-:W-:Y:S01]  /*e550*/  @!P4 STG.E.U8 desc[UR22][R26.64+0xe9], R5 ;  /* 0x0000e9051a00c986 */ /* 0x000fe2000c101116 */
[C---:B------:R-:W-:Y:S02]  /*e560*/  ISETP.LT.OR P4, PT, R34.reuse, 0xf9, !P1 ;  /* 0x000000f92200780c */ /* 0x040fe40004f81670 */
[----:B------:R-:W-:Y:S01]  /*e570*/  ISETP.LT.OR P1, PT, R34, 0xfa, !P1 ;  /* 0x000000fa2200780c */ /* 0x000fe20004f21670 */
[----:B------:R-:W-:-:S05]  /*e580*/  FMUL R0, R220, UR24 ;  /* 0x00000018dc007c20 */ /* 0x000fca0008400000 */
[----:B0-----:R-:W-:-:S05]  /*e590*/  F2FP.SATFINITE.E4M3.F32.PACK_AB_MERGE_C R7, RZ, R0, RZ ;  /* 0x00000000ff07723e */ /* 0x001fca00048070ff */
[----:B------:R0:W-:Y:S01]  /*e5a0*/  @!P5 STG.E.U8 desc[UR22][R24.64+0xf0], R7 ;  /* 0x0000f0071800d986 */ /* 0x0001e2000c101116 */
[----:B------:R-:W-:-:S05]  /*e5b0*/  FMUL R3, R221, UR24 ;  /* 0x00000018dd037c20 */ /* 0x000fca0008400000 */
[----:B-1----:R-:W-:Y:S02]  /*e5c0*/  F2FP.SATFINITE.E4M3.F32.PACK_AB_MERGE_C R9, RZ, R3, RZ ;  /* 0x00000003ff09723e */ /* 0x002fe400048070ff */
[----:B------:R-:W-:-:S03]  /*e5d0*/  ISETP.LT.OR P5, PT, R34, 0xf2, !P0 ;  /* 0x000000f22200780c */ /* 0x000fc600047a1670 */
[----:B------:R1:W-:Y:S01]  /*e5e0*/  @!P6 STG.E.U8 desc[UR22][R24.64+0xf1], R9 ;  /* 0x0000f1091800e986 */ /* 0x0003e2000c101116 */
[C---:B------:R-:W-:Y:S02]  /*e5f0*/  ISETP.LT.OR P6, PT, R34.reuse, 0xf9, !P0 ;  /* 0x000000f92200780c */ /* 0x040fe400047c1670 */
[----:B------:R-:W-:Y:S01]  /*e600*/  ISETP.LT.OR P0, PT, R34, 0xfa, !P0 ;  /* 0x000000fa2200780c */ /* 0x000fe20004701670 */
[----:B------:R-:W-:-:S05]  /*e610*/  FMUL R0, R223, UR24 ;  /* 0x00000018df007c20 */ /* 0x000fca0008400000 */
[----:B------:R-:W-:-:S05]  /*e620*/  F2FP.SATFINITE.E4M3.F32.PACK_AB_MERGE_C R13, RZ, R0, RZ ;  /* 0x00000000ff0d723e */ /* 0x000fca00048070ff */
[----:B------:R0:W-:Y:S01]  /*e630*/  @!P3 STG.E.U8 desc[UR22][R26.64+0xf0], R13 ;  /* 0x0000f00d1a00b986 */ /* 0x0001e2000c101116 */
[----:B---3--:R-:W-:Y:S01]  /*e640*/  FMUL R0, R222, UR24 ;  /* 0x00000018de007c20 */ /* 0x008fe20008400000 */
[----:B--2---:R-:W-:Y:S01]  /*e650*/  FMUL R2, R224, UR24 ;  /* 0x00000018e0027c20 */ /* 0x004fe20008400000 */
[----:B----4-:R-:W-:-:S03]  /*e660*/  FMUL R3, R225, UR24 ;  /* 0x00000018e1037c20 */ /* 0x010fc60008400000 */
[----:B0-----:R-:W-:Y:S01]  /*e670*/  F2FP.SATFINITE.E4M3.F32.PACK_AB_MERGE_C R7, RZ, R0, RZ ;  /* 0x00000000ff07723e */ /* 0x001fe200048070ff */
[----:B------:R-:W-:Y:S01]  /*e680*/  FMUL R4, R226, UR24 ;  /* 0x00000018e2047c20 */ /* 0x000fe20008400000 */
[----:B------:R-:W-:Y:S01]  /*e690*/  FMUL R5, R227, UR24 ;  /* 0x00000018e3057c20 */ /* 0x000fe20008400000 */
[----:B-1----:R-:W-:Y:S02]  /*e6a0*/  F2FP.SATFINITE.E4M3.F32.PACK_AB_MERGE_C R9, RZ, R2, RZ ;  /* 0x00000002ff09723e */ /* 0x002fe400048070ff */
[----:B------:R-:W-:Y:S02]  /*e6b0*/  F2FP.SATFINITE.E4M3.F32.PACK_AB_MERGE_C R3, RZ, R3, RZ ;  /* 0x00000003ff03723e */ /* 0x000fe400048070ff */
[----:B------:R-:W-:Y:S02]  /*e6c0*/  F2FP.SATFINITE.E4M3.F32.PACK_AB_MERGE_C R11, RZ, R4, RZ ;  /* 0x00000004ff0b723e */ /* 0x000fe400048070ff */
[----:B------:R-:W-:Y:S01]  /*e6d0*/  F2FP.SATFINITE.E4M3.F32.PACK_AB_MERGE_C R5, RZ, R5, RZ ;  /* 0x00000005ff05723e */ /* 0x000fe200048070ff */
[----:B------:R0:W-:Y:S04]  /*e6e0*/  @!P5 STG.E.U8 desc[UR22][R26.64+0xf1], R7 ;  /* 0x0000f1071a00d986 */ /* 0x0001e8000c101116 */
[----:B------:R0:W-:Y:S04]  /*e6f0*/  @!P4 STG.E.U8 desc[UR22][R24.64+0xf8], R9 ;  /* 0x0000f8091800c986 */ /* 0x0001e8000c101116 */
[----:B------:R0:W-:Y:S04]  /*e700*/  @!P1 STG.E.U8 desc[UR22][R24.64+0xf9], R3 ;  /* 0x0000f90318009986 */ /* 0x0001e8000c101116 */
[----:B------:R0:W-:Y:S04]  /*e710*/  @!P6 STG.E.U8 desc[UR22][R26.64+0xf8], R11 ;  /* 0x0000f80b1a00e986 */ /* 0x0001e8000c101116 */
[----:B------:R0:W-:Y:S02]  /*e720*/  @!P0 STG.E.U8 desc[UR22][R26.64+0xf9], R5 ;  /* 0x0000f9051a008986 */ /* 0x0001e4000c101116 */
.L_x_294:
[----:B------:R-:W-:Y:S05]  /*e730*/  BSYNC B0 ;  /* 0x0000000000007941 */ /* 0x000fea0003800000 */
.L_x_36:
[----:B------:R-:W2:Y:S01]  /*e740*/  LDL.LU R22, [R1+0x7c] ;  /* 0x00007c0001167983 */ /* 0x000ea20000300800 */
[----:B0-----:R-:W-:Y:S01]  /*e750*/  IMAD.U32 R3, RZ, RZ, UR18 ;  /* 0x00000012ff037e24 */ /* 0x001fe2000f8e00ff */
[----:B------:R-:W-:Y:S02]  /*e760*/  ULDC.64 UR6, c[0x0][0x650] ;  /* 0x0001940000067ab9 */ /* 0x000fe40000000a00 */
[----:B------:R-:W3:Y:S01]  /*e770*/  LDL.LU R19, [R1+0x80] ;  /* 0x0000800001137983 */ /* 0x000ee20000300800 */
[----:B-----5:R-:W-:Y:S01]  /*e780*/  IMAD.U32 R0, RZ, RZ, UR20 ;  /* 0x00000014ff007e24 */ /* 0x020fe2000f8e00ff */
[----:B------:R0:W-:Y:S01]  /*e790*/  SYNCS.ARRIVE.TRANS64.A1T0 RZ, [R3+UR28], RZ ;  /* 0x000000ff03ff79a7 */ /* 0x0001e2000810001c */
[----:B------:R-:W-:Y:S02]  /*e7a0*/  IMAD.U32 R2, RZ, RZ, UR20 ;  /* 0x00000014ff027e24 */ /* 0x000fe4000f8e00ff */
[----:B------:R-:W-:Y:S02]  /*e7b0*/  IMAD.MOV.U32 R4, RZ, RZ, -0x1 ;  /* 0xffffffffff047424 */ /* 0x000fe400078e00ff */
[----:B0-----:R-:W-:Y:S01]  /*e7c0*/  IMAD.U32 R3, RZ, RZ, UR15 ;  /* 0x0000000fff037e24 */ /* 0x001fe2000f8e00ff */
[----:B---3--:R-:W-:-:S02]  /*e7d0*/  LEA R19, P0, R0, R19, 0x1 ;  /* 0x0000001300137211 */ /* 0x008fc400078008ff */
[----:B------:R-:W-:Y:S02]  /*e7e0*/  PRMT R0, RZ, 0x7610, R0 ;  /* 0x00007610ff007816 */ /* 0x000fe40000000000 */
[----:B--2---:R-:W-:Y:S01]  /*e7f0*/  LEA.HI.X R22, R2, R22, R3, 0x1, P0 ;  /* 0x0000001602167211 */ /* 0x004fe200000f0c03 */
[----:B------:R-:W-:Y:S01]  /*e800*/  IMAD.MOV.U32 R2, RZ, RZ, -0x1 ;  /* 0xffffffffff027424 */ /* 0x000fe200078e00ff */
[----:B------:R0:W-:Y:S01]  /*e810*/  STL [R1+0x80], R19 ;  /* 0x0000801301007387 */ /* 0x0001e20000100800 */
[----:B------:R-:W-:Y:S01]  /*e820*/  IMAD.MOV.U32 R3, RZ, RZ, -0x1 ;  /* 0xffffffffff037424 */ /* 0x000fe200078e00ff */
[----:B------:R-:W-:Y:S02]  /*e830*/  ISETP.GE.U32.AND P0, PT, R19, UR6, PT ;  /* 0x0000000613007c0c */ /* 0x000fe4000bf06070 */
[----:B------:R0:W-:Y:S02]  /*e840*/  STL [R1+0x7c], R22 ;  /* 0x00007c1601007387 */ /* 0x0001e40000100800 */
[----:B------:R-:W-:-:S02]  /*e850*/  ISETP.GE.U32.AND.EX P0, PT, R22, UR7, PT, P0 ;  /* 0x0000000716007c0c */ /* 0x000fc4000bf06100 */
[----:B------:R0:W-:Y:S04]  /*e860*/  STL [R1+0x84], R4 ;  /* 0x0000840401007387 */ /* 0x0001e80000100800 */
[----:B------:R0:W-:Y:S04]  /*e870*/  STL [R1+0x78], R2 ;  /* 0x0000780201007387 */ /* 0x0001e80000100800 */
[----:B------:R0:W-:Y:S03]  /*e880*/  STL [R1+0x88], R3 ;  /* 0x0000880301007387 */ /* 0x0001e60000100800 */
[----:B------:R-:W-:Y:S05]  /*e890*/  @P0 BRA `(.L_x_295) ;  /* 0x0000000400740947 */ /* 0x000fea0003800000 */
[----:B------:R-:W2:Y:S01]  /*e8a0*/  S2R R14, SR_CTAID.X ;  /* 0x00000000000e7919 */ /* 0x000ea20000002500 */
[----:B------:R-:W3:Y:S01]  /*e8b0*/  LDC.64 R8, c[0x0][0x628] ;  /* 0x00018a00ff087b82 */ /* 0x000ee20000000a00 */
[----:B------:R-:W-:Y:S01]  /*e8c0*/  ULDC UR6, c[0x0][0x150] ;  /* 0x0000540000067ab9 */ /* 0x000fe20000000800 */
[----:B------:R-:W-:Y:S01]  /*e8d0*/  IMAD.MOV.U32 R6, RZ, RZ, R19 ;  /* 0x000000ffff067224 */ /* 0x000fe200078e0013 */
[----:B------:R-:W0:Y:S01]  /*e8e0*/  S2R R16, SR_CTAID.Y ;  /* 0x0000000000107919 */ /* 0x000e220000002600 */
[----:B------:R-:W-:-:S04]  /*e8f0*/  IMAD.MOV.U32 R7, RZ, RZ, R22 ;  /* 0x000000ffff077224 */ /* 0x000fc800078e0016 */
[----:B------:R-:W0:Y:S08]  /*e900*/  LDC R17, c[0x0][0x144] ;  /* 0x00005100ff117b82 */ /* 0x000e300000000800 */
[----:B------:R-:W0:Y:S08]  /*e910*/  LDC R10, c[0x0][0x630] ;  /* 0x00018c00ff0a7b82 */ /* 0x000e300000000800 */
[----:B------:R-:W0:Y:S01]  /*e920*/  LDC.64 R12, c[0x0][0x620] ;  /* 0x00018800ff0c7b82 */ /* 0x000e220000000a00 */
[----:B---3--:R-:W-:-:S04]  /*e930*/  ISETP.NE.U32.AND P0, PT, R8, RZ, PT ;  /* 0x000000ff0800720c */ /* 0x008fc80003f05070 */
[----:B------:R-:W-:Y:S02]  /*e940*/  ISETP.NE.AND.EX P0, PT, R9, RZ, PT, P0 ;  /* 0x000000ff0900720c */ /* 0x000fe40003f05300 */
[----:B--2---:R-:W-:-:S05]  /*e950*/  I2FP.F32.U32 R0, R14 ;  /* 0x0000000e00007245 */ /* 0x004fca0000201000 */
[----:B------:R-:W-:-:S04]  /*e960*/  FMUL R0, R0, UR6 ;  /* 0x0000000600007c20 */ /* 0x000fc80008400000 */
[----:B------:R2:W3:Y:S02]  /*e970*/  F2I.U32.TRUNC.NTZ R15, R0 ;  /* 0x00000000000f7305 */ /* 0x0004e4000020f000 */
[----:B------:R-:W-:Y:S05]  /*e980*/  @!P0 BRA `(.L_x_296) ;  /* 0x0000000000288947 */ /* 0x000fea0003800000 */
[----:B--2---:R-:W2:Y:S02]  /*e990*/  LDC R0, c[0x0][0x634] ;  /* 0x00018d00ff007b82 */ /* 0x004ea40000000800 */
[----:B--2---:R-:W-:-:S05]  /*e9a0*/  IADD3 R7, P0, R19, R0, RZ ;  /* 0x0000000013077210 */ /* 0x004fca0007f1e0ff */
[----:B------:R-:W-:-:S04]  /*e9b0*/  IMAD.X R11, RZ, RZ, R22, P0 ;  /* 0x000000ffff0b7224 */ /* 0x000fc800000e0616 */
[----:B0-----:R-:W-:-:S04]  /*e9c0*/  IMAD.WIDE.U32 R2, R11, R8, RZ ;  /* 0x000000080b027225 */ /* 0x001fc800078e00ff */
[----:B------:R-:W-:-:S04]  /*e9d0*/  IMAD.WIDE.U32 R4, P0, R7, R9, R2 ;  /* 0x0000000907047225 */ /* 0x000fc80007800002 */
[----:B------:R-:W-:-:S04]  /*e9e0*/  IMAD.WIDE.U32 R2, R7, R8, RZ ;  /* 0x0000000807027225 */ /* 0x000fc800078e00ff */
[----:B------:R-:W-:Y:S01]  /*e9f0*/  IMAD.X R7, RZ, RZ, RZ, P0 ;  /* 0x000000ffff077224 */ /* 0x000fe200000e06ff */
[----:B------:R-:W-:Y:S01]  /*ea00*/  IADD3 RZ, P0, R3, R4, RZ ;  /* 0x0000000403ff7210 */ /* 0x000fe20007f1e0ff */
[----:B------:R-:W-:-:S04]  /*ea10*/  IMAD.MOV.U32 R6, RZ, RZ, R5 ;  /* 0x000000ffff067224 */ /* 0x000fc800078e0005 */
[----:B------:R-:W-:-:S08]  /*ea20*/  IMAD.WIDE.U32.X R6, R11, R9, R6, P0 ;  /* 0x000000090b067225 */ /* 0x000fd000000e0406 */
.L_x_296:
[-CC-:B0-----:R-:W-:Y:S01]  /*ea30*/  SHF.R.U64 R11, R6, R10.reuse, R7.reuse ;  /* 0x0000000a060b7219 */ /* 0x181fe20000001207 */
[----:B------:R-:W0:Y:S01]  /*ea40*/  LDC.64 R20, c[0x0][0x640] ;  /* 0x00019000ff147b82 */ /* 0x000e220000000a00 */
[----:B--2---:R-:W-:Y:S01]  /*ea50*/  SHF.R.U32.HI R0, RZ, R10, R7 ;  /* 0x0000000aff007219 */ /* 0x004fe20000011607 */
[----:B------:R-:W-:Y:S01]  /*ea60*/  IMAD.MOV.U32 R2, RZ, RZ, R19 ;  /* 0x000000ffff027224 */ /* 0x000fe200078e0013 */
[----:B------:R-:W-:Y:S01]  /*ea70*/  IADD3 R5, P0, RZ, -R11, RZ ;  /* 0x8000000bff057210 */ /* 0x000fe20007f1e0ff */
[----:B---3--:R-:W-:Y:S01]  /*ea80*/  IMAD.MOV R15, RZ, RZ, -R15 ;  /* 0x000000ffff0f7224 */ /* 0x008fe200078e0a0f */
[----:B------:R-:W-:Y:S01]  /*ea90*/  ULDC UR6, c[0x0][0x154] ;  /* 0x0000550000067ab9 */ /* 0x000fe20000000800 */
[----:B------:R-:W-:Y:S02]  /*eaa0*/  IMAD.MOV.U32 R7, RZ, RZ, 0x1 ;  /* 0x00000001ff077424 */ /* 0x000fe400078e00ff */
[----:B------:R-:W2:Y:S01]  /*eab0*/  LDC R4, c[0x0][0x618] ;  /* 0x00018600ff047b82 */ /* 0x000ea20000000800 */
[----:B------:R-:W-:-:S02]  /*eac0*/  IMAD.X R3, RZ, RZ, ~R0, P0 ;  /* 0x000000ffff037224 */ /* 0x000fc400000e0e00 */
[----:B------:R-:W-:Y:S02]  /*ead0*/  IMAD R17, R17, R15, R14 ;  /* 0x0000000f11117224 */ /* 0x000fe400078e020e */
[-C--:B------:R-:W-:Y:S02]  /*eae0*/  IMAD R0, R3, R12.reuse, RZ ;  /* 0x0000000c03007224 */ /* 0x080fe400078e02ff */
[----:B------:R-:W-:Y:S01]  /*eaf0*/  IMAD.MOV.U32 R3, RZ, RZ, R22 ;  /* 0x000000ffff037224 */ /* 0x000fe200078e0016 */
[----:B------:R-:W3:Y:S01]  /*eb00*/  LDC R6, c[0x0][0x608] ;  /* 0x00018200ff067b82 */ /* 0x000ee20000000800 */
[----:B------:R-:W-:-:S04]  /*eb10*/  IMAD.WIDE.U32 R2, R5, R12, R2 ;  /* 0x0000000c05027225 */ /* 0x000fc800078e0002 */
[----:B------:R-:W-:-:S03]  /*eb20*/  IMAD R5, R5, R13, R0 ;  /* 0x0000000d05057224 */ /* 0x000fc600078e0200 */
[----:B------:R-:W5:Y:S01]  /*eb30*/  LDC R18, c[0x0][0x658] ;  /* 0x00019600ff127b82 */ /* 0x000f620000000800 */
[----:B------:R-:W-:Y:S01]  /*eb40*/  I2FP.F32.U32 R0, R16 ;  /* 0x0000001000007245 */ /* 0x000fe20000201000 */
[----:B------:R-:W-:Y:S01]  /*eb50*/  IMAD.IADD R3, R3, 0x1, R5 ;  /* 0x0000000103037824 */ /* 0x000fe200078e0205 */
[----:B0-----:R-:W-:Y:S01]  /*eb60*/  ISETP.NE.U32.AND P0, PT, R20, RZ, PT ;  /* 0x000000ff1400720c */ /* 0x001fe20003f05070 */
[----:B------:R-:W-:Y:S02]  /*eb70*/  IMAD.MOV.U32 R5, RZ, RZ, -0x1 ;  /* 0xffffffffff057424 */ /* 0x000fe400078e00ff */
[----:B------:R-:W-:Y:S02]  /*eb80*/  FMUL R0, R0, UR6 ;  /* 0x0000000600007c20 */ /* 0x000fe40008400000 */
[----:B------:R-:W0:Y:S01]  /*eb90*/  LDC R15, c[0x0][0x148] ;  /* 0x00005200ff0f7b82 */ /* 0x000e220000000800 */
[----:B--2---:R-:W-:Y:S01]  /*eba0*/  SHF.R.U64 R10, R2, R4, R3 ;  /* 0x00000004020a7219 */ /* 0x004fe20000001203 */
[----:B------:R2:W0:Y:S01]  /*ebb0*/  F2I.U32.TRUNC.NTZ R13, R0 ;  /* 0x00000000000d7305 */ /* 0x000422000020f000 */
[----:B------:R-:W-:-:S02]  /*ebc0*/  ISETP.NE.AND.EX P0, PT, R21, RZ, PT, P0 ;  /* 0x000000ff1500720c */ /* 0x000fc40003f05300 */
[----:B------:R-:W-:-:S03]  /*ebd0*/  SHF.R.U32.HI R3, RZ, R4, R3 ;  /* 0x00000004ff037219 */ /* 0x000fc60000011603 */
[----:B------:R-:W0:Y:S01]  /*ebe0*/  LDC R14, c[0x0][0x600] ;  /* 0x00018000ff0e7b82 */ /* 0x000e220000000800 */
[-CC-:B---3--:R-:W-:Y:S02]  /*ebf0*/  SHF.R.U64 R8, R10, R6.reuse, R3.reuse ;  /* 0x000000060a087219 */ /* 0x188fe40000001203 */
[----:B------:R-:W-:-:S05]  /*ec00*/  SHF.R.U32.HI R3, RZ, R6, R3 ;  /* 0x00000006ff037219 */ /* 0x000fca0000011603 */
[----:B------:R-:W3:Y:S01]  /*ec10*/  LDC R22, c[0x0][0x648] ;  /* 0x00019200ff167b82 */ /* 0x000ee20000000800 */
[-CC-:B-----5:R-:W-:Y:S02]  /*ec20*/  SHF.R.U64 R12, R8, R18.reuse, R3.reuse ;  /* 0x00000012080c7219 */ /* 0x1a0fe40000001203 */
[-C--:B------:R-:W-:Y:S02]  /*ec30*/  SHF.L.U32 R5, R5, R18.reuse, RZ ;  /* 0x0000001205057219 */ /* 0x080fe400000006ff */
[-C--:B------:R-:W-:Y:S01]  /*ec40*/  SHF.R.U32.HI R3, RZ, R18.reuse, R3 ;  /* 0x00000012ff037219 */ /* 0x080fe20000011603 */
[----:B------:R-:W-:Y:S01]  /*ec50*/  IMAD.MOV.U32 R2, RZ, RZ, R12 ;  /* 0x000000ffff027224 */ /* 0x000fe200078e000c */
[----:B------:R-:W-:Y:S01]  /*ec60*/  SHF.L.U32 R18, R7, R18, RZ ;  /* 0x0000001207127219 */ /* 0x000fe200000006ff */
[----:B------:R-:W0:Y:S01]  /*ec70*/  LDC R23, c[0x0][0x638] ;  /* 0x00018e00ff177b82 */ /* 0x000e220000000800 */
[----:B------:R-:W-:-:S07]  /*ec80*/  LOP3.LUT R19, RZ, R5, RZ, 0x33, !PT ;  /* 0x00000005ff137212 */ /* 0x000fce00078e33ff */
[----:B------:R-:W0:Y:S01]  /*ec90*/  LDC R24, c[0x0][0x610] ;  /* 0x00018400ff187b82 */ /* 0x000e220000000800 */
[----:B--2---:R-:W-:Y:S05]  /*eca0*/  @!P0 BRA `(.L_x_297) ;  /* 0x0000000000288947 */ /* 0x004fea0003800000 */
        /* <DEDUP_REMOVED lines=10> */
.L_x_297:
[----:B---3--:R-:W-:Y:S01]  /*ed50*/  SHF.R.U64 R0, R2, R22, R3 ;  /* 0x0000001602007219 */ /* 0x008fe20000001203 */
[----:B0-----:R-:W-:Y:S01]  /*ed60*/  VIADD R7, R14, 0xffffffff ;  /* 0xffffffff0e077836 */ /* 0x001fe20000000000 */
[----:B------:R-:W-:Y:S01]  /*ed70*/  LOP3.LUT R5, R8, R19, RZ, 0xc0, !PT ;  /* 0x0000001308057212 */ /* 0x000fe200078ec0ff */
[----:B------:R-:W-:Y:S02]  /*ed80*/  IMAD.MOV R13, RZ, RZ, -R13 ;  /* 0x000000ffff0d7224 */ /* 0x000fe400078e0a0d */
[----:B------:R-:W-:Y:S02]  /*ed90*/  IMAD.MOV R3, RZ, RZ, -R0 ;  /* 0x000000ffff037224 */ /* 0x000fe400078e0a00 */
[----:B------:R-:W-:Y:S01]  /*eda0*/  IMAD R2, R18, R0, R5 ;  /* 0x0000000012027224 */ /* 0x000fe200078e0205 */
[----:B------:R-:W-:Y:S01]  /*edb0*/  LOP3.LUT R5, R10, R7, RZ, 0xc0, !PT ;  /* 0x000000070a057212 */ /* 0x000fe200078ec0ff */
[----:B------:R-:W-:Y:S02]  /*edc0*/  @P2 IMAD R17, R15, R13, R16 ;  /* 0x0000000d0f112224 */ /* 0x000fe400078e0210 */
[----:B------:R-:W-:-:S02]  /*edd0*/  IMAD R0, R3, R23, R12 ;  /* 0x0000001703007224 */ /* 0x000fc400078e020c */
[----:B------:R-:W-:Y:S02]  /*ede0*/  IMAD.MOV.U32 R4, RZ, RZ, 0x1 ;  /* 0x00000001ff047424 */ /* 0x000fe400078e00ff */
[----:B------:R-:W-:Y:S02]  /*edf0*/  IMAD R2, R2, R24, R17 ;  /* 0x0000001802027224 */ /* 0x000fe400078e0211 */
[----:B------:R-:W-:Y:S01]  /*ee00*/  IMAD R3, R0, R14, R5 ;  /* 0x0000000e00037224 */ /* 0x000fe200078e0205 */
[----:B------:R-:W-:-:S04]  /*ee10*/  PRMT R0, R4, 0x7610, R0 ;  /* 0x0000761004007816 */ /* 0x000fc80000000000 */
[----:B------:R-:W-:Y:S02]  /*ee20*/  SEL R4, R3, R2, !P2 ;  /* 0x0000000203047207 */ /* 0x000fe40005000000 */
[----:B------:R-:W-:-:S03]  /*ee30*/  SEL R2, R2, R3, !P2 ;  /* 0x0000000302027207 */ /* 0x000fc60005000000 */
[----:B------:R2:W-:Y:S04]  /*ee40*/  STL [R1+0x88], R4 ;  /* 0x0000880401007387 */ /* 0x0005e80000100800 */
[----:B------:R2:W-:Y:S04]  /*ee50*/  STL [R1+0x78], R11 ;  /* 0x0000780b01007387 */ /* 0x0005e80000100800 */
[----:B------:R2:W-:Y:S02]  /*ee60*/  STL [R1+0x84], R2 ;  /* 0x0000840201007387 */ /* 0x0005e40000100800 */
.L_x_295:
[----:B------:R-:W-:Y:S01]  /*ee70*/  LOP3.LUT P0, RZ, R0, 0xff, RZ, 0xc0, !PT ;  /* 0x000000ff00ff7812 */ /* 0x000fe2000780c0ff */
[----:B------:R-:W-:-:S12]  /*ee80*/  ULOP3.LUT UR29, UR29, 0x1, URZ, 0x3c, !UPT ;  /* 0x000000011d1d7892 */ /* 0x000fd8000f8e3c3f */
[----:B------:R-:W-:Y:S05]  /*ee90*/  @P0 BRA `(.L_x_298) ;  /* 0xffffff2400e80947 */ /* 0x000fea000383ffff */
[----:B------:R-:W-:Y:S05]  /*eea0*/  EXIT ;  /* 0x000000000000794d */ /* 0x000fea0003800000 */
.L_x_14:
[----:B------:R-:W-:-:S08]  /*eeb0*/  ISETP.NE.AND P0, PT, RZ, UR6, PT ;  /* 0x00000006ff007c0c */ /* 0x000fd0000bf05270 */
[----:B0123--:R-:W0:-:S00]  /*eec0*/  USETMAXREG.DEALLOC.CTAPOOL 0x28 ;  /* 0x00000028000079c8 */ /* 0x00fe0000080e0500 */
[----:B------:R-:W-:Y:S05]  /*eed0*/  @P0 EXIT ;  /* 0x000000000000094d */ /* 0x000fea0003800000 */
[----:B0-----:R-:W-:Y:S01]  /*eee0*/  LOP3.LUT P0, RZ, R0, 0xff, RZ, 0xc0, !PT ;  /* 0x000000ff00ff7812 */ /* 0x001fe2000780c0ff */
[----:B------:R-:W-:Y:S02]  /*eef0*/  IMAD.MOV.U32 R0, RZ, RZ, 0x1 ;  /* 0x00000001ff007424 */ /* 0x000fe400078e00ff */
[----:B------:R-:W-:-:S10]  /*ef00*/  IMAD.MOV.U32 R8, RZ, RZ, RZ ;  /* 0x000000ffff087224 */ /* 0x000fd400078e00ff */
[----:B------:R-:W-:Y:S05]  /*ef10*/  @!P0 BRA `(.L_x_299) ;  /* 0x0000000c00408947 */ /* 0x000fea0003800000 */
[----:B------:R-:W-:Y:S01]  /*ef20*/  LOP3.LUT P0, RZ, R2, 0x1f, RZ, 0xc0, !PT ;  /* 0x0000001f02ff7812 */ /* 0x000fe2000780c0ff */
[----:B------:R-:W-:Y:S01]  /*ef30*/  ULDC UR5, c[0x0][0x658] ;  /* 0x0001960000057ab9 */ /* 0x000fe20000000800 */
[----:B------:R-:W-:Y:S01]  /*ef40*/  UMOV UR6, 0xffffffff ;  /* 0xffffffff00067882 */ /* 0x000fe20000000000 */
[----:B------:R-:W-:Y:S01]  /*ef50*/  BSSY B0, `(.L_x_299) ;  /* 0x00000cc000007945 */ /* 0x000fe20003800000 */
[----:B------:R-:W-:Y:S01]  /*ef60*/  USHF.L.U32 UR6, UR6, UR5, URZ ;  /* 0x0000000506067299 */ /* 0x000fe2000800063f */
[C---:B------:R-:W-:Y:S01]  /*ef70*/  ISETP.NE.AND P3, PT, R3.reuse, RZ, PT ;  /* 0x000000ff0300720c */ /* 0x040fe20003f65270 */
[----:B------:R-:W-:Y:S01]  /*ef80*/  IMAD.MOV.U32 R9, RZ, RZ, 0x1 ;  /* 0x00000001ff097424 */ /* 0x000fe200078e00ff */
[----:B------:R-:W-:Y:S01]  /*ef90*/  ISETP.NE.OR P0, PT, R3, RZ, !P0 ;  /* 0x000000ff0300720c */ /* 0x000fe20004705670 */
[----:B------:R-:W-:Y:S01]  /*efa0*/  IMAD.MOV.U32 R0, RZ, RZ, 0x1 ;  /* 0x00000001ff007424 */ /* 0x000fe200078e00ff */
[----:B------:R-:W-:Y:S01]  /*efb0*/  ULDC UR4, c[0x0][0x600] ;  /* 0x0001800000047ab9 */ /* 0x000fe20000000800 */
[----:B------:R-:W-:Y:S01]  /*efc0*/  IMAD.MOV.U32 R8, RZ, RZ, RZ ;  /* 0x000000ffff087224 */ /* 0x000fe200078e00ff */
[----:B------:R-:W-:Y:S01]  /*efd0*/  UMOV UR7, 0x1 ;  /* 0x0000000100077882 */ /* 0x000fe20000000000 */
[----:B------:R-:W-:-:S02]  /*efe0*/  UIADD3 UR26, UR14, 0x1, URZ ;  /* 0x000000010e1a7890 */ /* 0x000fc4000fffe03f */
[----:B------:R-:W-:Y:S02]  /*eff0*/  ULOP3.LUT UR27, UR13, 0x2, URZ, 0xfc, !UPT ;  /* 0x000000020d1b7892 */ /* 0x000fe4000f8efc3f */
[----:B------:R-:W-:Y:S02]  /*f000*/  UIADD3 UR18, UR4, -0x1, URZ ;  /* 0xffffffff04127890 */ /* 0x000fe4000fffe03f */
[----:B------:R-:W-:Y:S02]  /*f010*/  USHF.L.U32 UR22, UR7, UR5, URZ ;  /* 0x0000000507167299 */ /* 0x000fe4000800063f */
[----:B------:R-:W-:Y:S01]  /*f020*/  ULOP3.LUT UR19, URZ, UR6, URZ, 0x33, !UPT ;  /* 0x000000063f137292 */ /* 0x000fe2000f8e333f */
[----:B------:R-:W-:-:S11]  /*f030*/  ULDC.64 UR24, c[0x0][0x198] ;  /* 0x0000660000187ab9 */ /* 0x000fd60000000a00 */
.L_x_311:
[----:B------:R-:W-:-:S03]  /*f040*/  UMOV UR4, 0xffffffff ;  /* 0xffffffff00047882 */ /* 0x000fc60000000000 */
[----:B01----:R-:W-:Y:S05]  /*f050*/  BRA.DIV UR4, `(.L_x_300) ;  /* 0x0000001604187947 */ /* 0x003fea000b800000 */
[----:B------:R-:W-:-:S13]  /*f060*/  ELECT P1, URZ, PT ;  /* 0x00000000003f782f */ /* 0x000fda0003820000 */
.L_x_331:
[----:B------:R-:W0:Y:S01]  /*f070*/  LDC R2, c[0x0][0x28c] ;  /* 0x0000a300ff027b82 */ /* 0x000e220000000800 */
[----:B------:R-:W-:Y:S01]  /*f080*/  BSSY B1, `(.L_x_301) ;  /* 0x000003b000017945 */ /* 0x000fe20003800000 */
[----:B0-----:R-:W-:-:S13]  /*f090*/  ISETP.LT.OR P1, PT, R2, 0x1, !P1 ;  /* 0x000000010200780c */ /* 0x001fda0004f21670 */
[----:B------:R-:W-:Y:S05]  /*f0a0*/  @P1 BRA `(.L_x_302) ;  /* 0x0000000000e01947 */ /* 0x000fea0003800000 */
[----:B------:R-:W2:Y:S04]  /*f0b0*/  LDL.LU R4, [R1+0x88] ;  /* 0x0000880001047983 */ /* 0x000ea80000300800 */
[----:B------:R-:W3:Y:S01]  /*f0c0*/  LDL.LU R3, [R1+0x84] ;  /* 0x0000840001037983 */ /* 0x000ee20000300800 */
[----:B------:R-:W-:Y:S02]  /*f0d0*/  IMAD.MOV.U32 R12, RZ, RZ, RZ ;  /* 0x000000ffff0c7224 */ /* 0x000fe400078e00ff */
[----:B------:R-:W-:Y:S02]  /*f0e0*/  IMAD.U32 R13, RZ, RZ, UR26 ;  /* 0x0000001aff0d7e24 */ /* 0x000fe4000f8e00ff */
[----:B------:R-:W-:Y:S02]  /*f0f0*/  IMAD.MOV.U32 R2, RZ, RZ, R0 ;  /* 0x000000ffff027224 */ /* 0x000fe400078e0000 */
[----:B--2---:R-:W-:-:S02]  /*f100*/  IMAD.SHL.U32 R6, R4, 0x100, RZ ;  /* 0x0000010004067824 */ /* 0x004fc400078e00ff */
[----:B---3--:R-:W-:Y:S02]  /*f110*/  IMAD.SHL.U32 R7, R3, 0x40, RZ ;  /* 0x0000004003077824 */ /* 0x008fe400078e00ff */
[----:B------:R-:W-:-:S07]  /*f120*/  IMAD.MOV.U32 R3, RZ, RZ, R8 ;  /* 0x000000ffff037224 */ /* 0x000fce00078e0008 */
.L_x_306:
[----:B------:R-:W0:Y:S01]  /*f130*/  S2R R5, SR_CgaCtaId ;  /* 0x0000000000057919 */ /* 0x000e220000008800 */
[----:B------:R-:W-:-:S04]  /*f140*/  MOV R4, 0x400 ;  /* 0x0000040000047802 */ /* 0x000fc80000000f00 */
[----:B0-----:R-:W-:Y:S02]  /*f150*/  LEA R10, R5, R4, 0x18 ;  /* 0x00000004050a7211 */ /* 0x001fe400078ec0ff */
[----:B------:R-:W-:Y:S01]  /*f160*/  SHF.L.U32 R4, R2, 0x1f, RZ ;  /* 0x0000001f02047819 */ /* 0x000fe200000006ff */
[----:B------:R-:W0:Y:S02]  /*f170*/  @!P3 LDC R5, c[0x0][0x500] ;  /* 0x00014000ff05bb82 */ /* 0x000e240000000800 */
[----:B------:R-:W-:-:S04]  /*f180*/  IMAD R11, R3, 0x8, R10 ;  /* 0x00000008030b7824 */ /* 0x000fc800078e020a */
[----:B------:R-:W1:Y:S02]  /*f190*/  SYNCS.PHASECHK.TRANS64.TRYWAIT P1, [R11+URZ+0x58], R4 ;  /* 0x000058040b0075a7 */ /* 0x000e64000802017f */
[----:B-1----:R-:W-:Y:S05]  /*f1a0*/  @!P1 BRA `(.L_x_303) ;  /* 0x0000001000e49947 */ /* 0x002fea0003800000 */
.L_x_332:
[----:B------:R-:W-:Y:S01]  /*f1b0*/  UPRMT UR4, UR27, 0x9910, URZ ;  /* 0x000099101b047896 */ /* 0x000fe2000800003f */
[----:B0-----:R0:W-:Y:S03]  /*f1c0*/  @!P3 SYNCS.ARRIVE.TRANS64 RZ, [R11+URZ], R5 ;  /* 0x000000050bffb9a7 */ /* 0x0011e6000800003f */
[----:B------:R-:W-:-:S06]  /*f1d0*/  UISETP.NE.AND UP0, UPT, UR4, 0x2, UPT ;  /* 0x000000020400788c */ /* 0x000fcc000bf05270 */
[----:B------:R-:W-:-:S13]  /*f1e0*/  PLOP3.LUT P1, PT, PT, PT, UP0, 0x80, 0x0 ;  /* 0x000000000000781c */ /* 0x000fda0003f2f008 */
[----:B0-----:R-:W-:Y:S05]  /*f1f0*/  @P1 BRA `(.L_x_304) ;  /* 0x0000000000041947 */ /* 0x001fea0003800000 */
[----:B------:R-:W-:Y:S01]  /*f200*/  BPT.TRAP 0x1 ;  /* 0x000000040000795c */ /* 0x000fe20000300000 */
.L_x_304:
[----:B------:R-:W-:Y:S05]  /*f210*/  @P0 BRA `(.L_x_305) ;  /* 0x0000000000040947 */ /* 0x000fea0003800000 */
[----:B------:R-:W-:Y:S01]  /*f220*/  BPT.TRAP 0x1 ;  /* 0x000000040000795c */ /* 0x000fe20000300000 */
.L_x_305:
[----:B------:R-:W2:Y:S01]  /*f230*/  LDL R5, [R1+0x78] ;  /* 0x0000780001057983 */ /* 0x000ea20000100800 */
[--C-:B-1----:R-:W-:Y:S01]  /*f240*/  IMAD R4, R3, 0x1000, R10.reuse ;  /* 0x0000100003047824 */ /* 0x102fe200078e020a */
[----:B------:R-:W-:Y:S01]  /*f250*/  R2UR UR9, R11 ;  /* 0x000000000b0972ca */ /* 0x000fe200000e0000 */
[----:B------:R-:W-:Y:S01]  /*f260*/  IMAD R10, R3, 0x4000, R10 ;  /* 0x00004000030a7824 */ /* 0x000fe200078e020a */
[----:B------:R-:W-:Y:S01]  /*f270*/  UIADD3 UR4, UP0, UR24, 0xf0, URZ ;  /* 0x000000f018047890 */ /* 0x000fe2000ff1e03f */
[----:B------:R-:W-:Y:S01]  /*f280*/  VIADD R13, R13, 0xffffffff ;  /* 0xffffffff0d0d7836 */ /* 0x000fe20000000000 */
[----:B------:R-:W-:Y:S01]  /*f290*/  R2UR UR5, R4 ;  /* 0x00000000040572ca */ /* 0x000fe200000e0000 */
[----:B------:R-:W-:Y:S01]  /*f2a0*/  UIADD3 UR28, UP1, UR24, 0x1f0, URZ ;  /* 0x000001f0181c7890 */ /* 0x000fe2000ff3e03f */
[----:B------:R-:W-:Y:S01]  /*f2b0*/  R2UR UR8, R10 ;  /* 0x000000000a0872ca */ /* 0x000fe200000e0000 */
[----:B------:R-:W-:Y:S01]  /*f2c0*/  VIADD R3, R3, 0x1 ;  /* 0x0000000103037836 */ /* 0x000fe20000000000 */
[----:B------:R-:W-:Y:S01]  /*f2d0*/  R2UR UR11, R7 ;  /* 0x00000000070b72ca */ /* 0x000fe200000e0000 */
[----:B------:R-:W-:Y:S01]  /*f2e0*/  UIADD3.X UR29, URZ, UR25, URZ, UP1, !UPT ;  /* 0x000000193f1d7290 */ /* 0x000fe20008ffe43f */
[----:B------:R-:W-:Y:S01]  /*f2f0*/  R2UR UR10, R12 ;  /* 0x000000000c0a72ca */ /* 0x000fe200000e0000 */
[----:B------:R-:W-:Y:S01]  /*f300*/  UMOV UR6, 0x0 ;  /* 0x0000000000067882 */ /* 0x000fe20000000000 */
[----:B------:R-:W-:Y:S01]  /*f310*/  R2UR UR23, R6 ;  /* 0x00000000061772ca */ /* 0x000fe200000e0000 */
[----:B------:R-:W-:Y:S01]  /*f320*/  UMOV UR7, 0x10000000 ;  /* 0x1000000000077882 */ /* 0x000fe20000000000 */
[----:B------:R-:W-:Y:S01]  /*f330*/  ISETP.GT.AND P4, PT, R13, 0x1, PT ;  /* 0x000000010d00780c */ /* 0x000fe20003f84270 */
[----:B------:R-:W-:Y:S01]  /*f340*/  VIADD R12, R12, 0x40 ;  /* 0x000000400c0c7836 */ /* 0x000fe20000000000 */
[----:B------:R-:W-:Y:S01]  /*f350*/  ISETP.NE.AND P1, PT, R3, 0xb, PT ;  /* 0x0000000b0300780c */ /* 0x000fe20003f25270 */
[----:B------:R-:W-:-:S02]  /*f360*/  UIADD3 UR16, UR5, 0x180, URZ ;  /* 0x0000018005107890 */ /* 0x000fc4000fffe03f */
[----:B------:R-:W-:Y:S01]  /*f370*/  UIADD3.X UR5, URZ, UR25, URZ, UP0, !UPT ;  /* 0x000000193f057290 */ /* 0x000fe200087fe43f */
[----:B------:R-:W-:Y:S01]  /*f380*/  SEL R3, R3, RZ, P1 ;  /* 0x000000ff03037207 */ /* 0x000fe20000800000 */
[----:B------:R-:W-:-:S03]  /*f390*/  UIADD3 UR17, UR8, 0xb180, URZ ;  /* 0x0000b18008117890 */ /* 0x000fc6000fffe03f */
[----:B------:R-:W-:Y:S01]  /*f3a0*/  UMOV UR8, UR16 ;  /* 0x0000001000087c82 */ /* 0x000fe20008000000 */
[----:B--2---:R-:W-:Y:S02]  /*f3b0*/  R2UR UR12, R5 ;  /* 0x00000000050c72ca */ /* 0x004fe400000e0000 */
[----:B------:R-:W-:-:S04]  /*f3c0*/  SEL R5, RZ, 0x1, P1 ;  /* 0x00000001ff057807 */ /* 0x000fc80000800000 */
[----:B------:R-:W-:-:S07]  /*f3d0*/  LOP3.LUT R2, R2, R5, RZ, 0x3c, !PT ;  /* 0x0000000502027212 */ /* 0x000fce00078e3cff */
[----:B------:R0:W-:Y:S02]  /*f3e0*/  UTMALDG.3D [UR8], [UR4], desc[UR6] ;  /* 0x00000608040075b4 */ /* 0x0001e40008011000 */
[----:B0-----:R-:W-:Y:S01]  /*f3f0*/  UMOV UR8, UR17 ;  /* 0x0000001100087c82 */ /* 0x001fe20008000000 */
[----:B------:R-:W-:Y:S02]  /*f400*/  UMOV UR11, UR23 ;  /* 0x00000017000b7c82 */ /* 0x000fe40008000000 */
[----:B------:R0:W-:Y:S02]  /*f410*/  UTMALDG.3D [UR8], [UR28], desc[UR6] ;  /* 0x000006081c0075b4 */ /* 0x0001e40008011000 */
[----:B0-----:R-:W-:Y:S05]  /*f420*/  @P4 BRA `(.L_x_306) ;  /* 0xfffffffc00404947 */ /* 0x001fea000383ffff */
.L_x_302:
[----:B------:R-:W-:Y:S05]  /*f430*/  BSYNC B1 ;  /* 0x0000000000017941 */ /* 0x000fea0003800000 */
.L_x_301:
[----:B------:R-:W2:Y:S01]  /*f440*/  LDL.LU R15, [R1+0x7c] ;  /* 0x00007c00010f7983 */ /* 0x000ea20000300800 */
[----:B------:R-:W-:Y:S01]  /*f450*/  LOP3.LUT P5, RZ, R9, 0xff, RZ, 0xc0, !PT ;  /* 0x000000ff09ff7812 */ /* 0x000fe200078ac0ff */
[----:B------:R-:W-:Y:S01]  /*f460*/  VIADD R8, R8, UR14 ;  /* 0x0000000e08087c36 */ /* 0x000fe20008000000 */
[----:B------:R-:W-:Y:S01]  /*f470*/  UISETP.GE.U32.AND UP0, UPT, UR14, 0xb, UPT ;  /* 0x0000000b0e00788c */ /* 0x000fe2000bf06070 */
[----:B------:R-:W3:Y:S01]  /*f480*/  LDL.LU R14, [R1+0x80] ;  /* 0x00008000010e7983 */ /* 0x000ee20000300800 */
[----:B------:R-:W-:Y:S01]  /*f490*/  IMAD.U32 R5, RZ, RZ, UR14 ;  /* 0x0000000eff057e24 */ /* 0x000fe2000f8e00ff */
[----:B------:R-:W-:Y:S01]  /*f4a0*/  ULDC.64 UR4, c[0x0][0x650] ;  /* 0x0001940000047ab9 */ /* 0x000fe20000000a00 */
[----:B------:R-:W-:Y:S01]  /*f4b0*/  ISETP.GT.U32.AND P1, PT, R8, 0xa, PT ;  /* 0x0000000a0800780c */ /* 0x000fe20003f24070 */
[----:B------:R-:W-:Y:S01]  /*f4c0*/  BSSY B1, `(.L_x_307) ;  /* 0x0000072000017945 */ /* 0x000fe20003800000 */
[----:B------:R-:W-:Y:S02]  /*f4d0*/  PLOP3.LUT P4, PT, PT, PT, UP0, 0x80, 0x0 ;  /* 0x000000000000781c */ /* 0x000fe40003f8f008 */
[----:B------:R-:W-:-:S02]  /*f4e0*/  ISETP.LT.U32.AND P1, PT, R5, 0xb, P1 ;  /* 0x0000000b0500780c */ /* 0x000fc40000f21070 */
[----:B------:R-:W-:Y:S01]  /*f4f0*/  PRMT R9, RZ, 0x7610, R9 ;  /* 0x00007610ff097816 */ /* 0x000fe20000000009 */
[----:B------:R-:W0:Y:S01]  /*f500*/  @P5 S2R R3, SR_CgaCtaId ;  /* 0x0000000000035919 */ /* 0x000e220000008800 */
[----:B------:R-:W-:-:S04]  /*f510*/  @P5 MOV R2, 0x400 ;  /* 0x0000040000025802 */ /* 0x000fc80000000f00 */
[----:B0-----:R-:W-:Y:S01]  /*f520*/  @P5 LEA R4, R3, R2, 0x18 ;  /* 0x0000000203045211 */ /* 0x001fe200078ec0ff */
[----:B------:R-:W-:-:S03]  /*f530*/  IMAD.WIDE.U32 R2, R8, -0x45d1745d, RZ ;  /* 0xba2e8ba308027825 */ /* 0x000fc600078e00ff */
[----:B------:R0:W-:Y:S02]  /*f540*/  @P5 SYNCS.ARRIVE.TRANS64.A1T0 RZ, [R4+URZ+0xe8], RZ ;  /* 0x0000e8ff04ff59a7 */ /* 0x0001e4000810003f */
[----:B------:R-:W-:Y:S02]  /*f550*/  SHF.R.U32.HI R5, RZ, 0x3, R3 ;  /* 0x00000003ff057819 */ /* 0x000fe40000011603 */
[----:B------:R-:W-:Y:S02]  /*f560*/  SEL R3, RZ, 0x1, !P1 ;  /* 0x00000001ff037807 */ /* 0x000fe40004800000 */
[----:B------:R-:W-:Y:S01]  /*f570*/  PRMT R2, RZ, 0x7610, R2 ;  /* 0x00007610ff027816 */ /* 0x000fe20000000002 */
[----:B------:R-:W-:Y:S01]  /*f580*/  IMAD R8, R5, -0xb, R8 ;  /* 0xfffffff505087824 */ /* 0x000fe200078e0208 */
[----:B------:R-:W-:Y:S01]  /*f590*/  LOP3.LUT R0, R0, R3, RZ, 0x3c, !PT ;  /* 0x0000000300007212 */ /* 0x000fe200078e3cff */
[----:B0-----:R-:W-:Y:S02]  /*f5a0*/  IMAD.MOV.U32 R4, RZ, RZ, -0x1 ;  /* 0xffffffffff047424 */ /* 0x001fe400078e00ff */
[----:B------:R-:W-:Y:S01]  /*f5b0*/  IMAD.MOV.U32 R3, RZ, RZ, -0x1 ;  /* 0xffffffffff037424 */ /* 0x000fe200078e00ff */
[----:B------:R-:W-:Y:S01]  /*f5c0*/  @P4 LOP3.LUT R0, R0, 0x1, R5, 0x78, !PT ;  /* 0x0000000100004812 */ /* 0x000fe200078e7805 */
[----:B------:R-:W-:Y:S01]  /*f5d0*/  IMAD.MOV.U32 R5, RZ, RZ, -0x1 ;  /* 0xffffffffff057424 */ /* 0x000fe200078e00ff */
[----:B---3--:R-:W-:-:S04]  /*f5e0*/  IADD3 R14, P5, R14, UR20, RZ ;  /* 0x000000140e0e7c10 */ /* 0x008fc8000ffbe0ff */
[----:B--2---:R-:W-:Y:S01]  /*f5f0*/  IADD3.X R15, R15, UR15, RZ, P5, !PT ;  /* 0x0000000f0f0f7c10 */ /* 0x004fe2000affe4ff */
[----:B------:R0:W-:Y:S01]  /*f600*/  STL [R1+0x80], R14 ;  /* 0x0000800e01007387 */ /* 0x0001e20000100800 */
[----:B------:R-:W-:-:S03]  /*f610*/  ISETP.GE.U32.AND P1, PT, R14, UR4, PT ;  /* 0x000000040e007c0c */ /* 0x000fc6000bf26070 */
[----:B------:R0:W-:Y:S01]  /*f620*/  STL [R1+0x7c], R15 ;  /* 0x00007c0f01007387 */ /* 0x0001e20000100800 */
[----:B------:R-:W-:-:S03]  /*f630*/  ISETP.GE.U32.AND.EX P1, PT, R15, UR5, PT, P1 ;  /* 0x000000050f007c0c */ /* 0x000fc6000bf26110 */
[----:B------:R0:W-:Y:S04]  /*f640*/  STL [R1+0x84], R5 ;  /* 0x0000840501007387 */ /* 0x0001e80000100800 */
[----:B------:R0:W-:Y:S04]  /*f650*/  STL [R1+0x88], R4 ;  /* 0x0000880401007387 */ /* 0x0001e80000100800 */
[----:B------:R0:W-:Y:S02]  /*f660*/  STL [R1+0x78], R3 ;  /* 0x0000780301007387 */ /* 0x0001e40000100800 */
[----:B------:R-:W-:Y:S05]  /*f670*/  @P1 BRA `(.L_x_308) ;  /* 0x0000000400581947 */ /* 0x000fea0003800000 */
[----:B------:R-:W-:Y:S01]  /*f680*/  ULDC.64 UR4, c[0x0][0x628] ;  /* 0x00018a0000047ab9 */ /* 0x000fe20000000a00 */
[----:B------:R-:W1:Y:S01]  /*f690*/  S2R R12, SR_CTAID.X ;  /* 0x00000000000c7919 */ /* 0x000e620000002500 */
[----:B------:R-:W-:Y:S01]  /*f6a0*/  ISETP.NE.U32.AND P1, PT, RZ, UR4, PT ;  /* 0x00000004ff007c0c */ /* 0x000fe2000bf25070 */
[----:B------:R-:W-:Y:S01]  /*f6b0*/  ULDC UR7, c[0x0][0x630] ;  /* 0x00018c0000077ab9 */ /* 0x000fe20000000800 */
[----:B------:R-:W-:Y:S01]  /*f6c0*/  IMAD.MOV.U32 R2, RZ, RZ, R14 ;  /* 0x000000ffff027224 */ /* 0x000fe200078e000e */
[----:B------:R-:W2:Y:S01]  /*f6d0*/  S2R R10, SR_CTAID.Y ;  /* 0x00000000000a7919 */ /* 0x000ea20000002600 */
[----:B------:R-:W-:Y:S01]  /*f6e0*/  ISETP.NE.AND.EX P1, PT, RZ, UR5, PT, P1 ;  /* 0x00000005ff007c0c */ /* 0x000fe2000bf25310 */
[----:B0-----:R-:W-:-:S12]  /*f6f0*/  IMAD.MOV.U32 R3, RZ, RZ, R15 ;  /* 0x000000ffff037224 */ /* 0x001fd800078e000f */
[----:B------:R-:W-:Y:S05]  /*f700*/  @!P1 BRA `(.L_x_309) ;  /* 0x0000000000289947 */ /* 0x000fea0003800000 */
[----:B------:R-:W-:Y:S02]  /*f710*/  ULDC UR6, c[0x0][0x634] ;  /* 0x00018d0000067ab9 */ /* 0x000fe40000000800 */
[----:B------:R-:W-:-:S05]  /*f720*/  IADD3 R7, P1, R14, UR6, RZ ;  /* 0x000000060e077c10 */ /* 0x000fca000ff3e0ff */
[----:B------:R-:W-:-:S04]  /*f730*/  IMAD.X R11, RZ, RZ, R15, P1 ;  /* 0x000000ffff0b7224 */ /* 0x000fc800008e060f */
[----:B------:R-:W-:-:S04]  /*f740*/  IMAD.WIDE.U32 R4, R11, UR4, RZ ;  /* 0x000000040b047c25 */ /* 0x000fc8000f8e00ff */
[----:B------:R-:W-:-:S04]  /*f750*/  IMAD.WIDE.U32 R4, P1, R7, UR5, R4 ;  /* 0x0000000507047c25 */ /* 0x000fc8000f820004 */
[----:B------:R-:W-:-:S04]  /*f760*/  IMAD.WIDE.U32 R6, R7, UR4, RZ ;  /* 0x0000000407067c25 */ /* 0x000fc8000f8e00ff */
[----:B------:R-:W-:Y:S01]  /*f770*/  IMAD.X R3, RZ, RZ, RZ, P1 ;  /* 0x000000ffff037224 */ /* 0x000fe200008e06ff */
[----:B------:R-:W-:Y:S01]  /*f780*/  IADD3 RZ, P1, R7, R4, RZ ;  /* 0x0000000407ff7210 */ /* 0x000fe20007f3e0ff */
[----:B------:R-:W-:-:S04]  /*f790*/  IMAD.MOV.U32 R2, RZ, RZ, R5 ;  /* 0x000000ffff027224 */ /* 0x000fc800078e0005 */
[----:B------:R-:W-:-:S08]  /*f7a0*/  IMAD.WIDE.U32.X R2, R11, UR5, R2, P1 ;  /* 0x000000050b027c25 */ /* 0x000fd000088e0402 */
.L_x_309:
[--C-:B------:R-:W-:Y:S01]  /*f7b0*/  SHF.R.U64 R11, R2, UR7, R3.reuse ;  /* 0x00000007020b7c19 */ /* 0x100fe20008001203 */
[----:B------:R-:W-:Y:S01]  /*f7c0*/  ULDC.64 UR4, c[0x0][0x620] ;  /* 0x0001880000047ab9 */ /* 0x000fe20000000a00 */
[----:B------:R-:W-:Y:S01]  /*f7d0*/  SHF.R.U32.HI R2, RZ, UR7, R3 ;  /* 0x00000007ff027c19 */ /* 0x000fe20008011603 */
[----:B------:R-:W-:Y:S01]  /*f7e0*/  IMAD.MOV.U32 R3, RZ, RZ, R15 ;  /* 0x000000ffff037224 */ /* 0x000fe200078e000f */
[----:B------:R-:W-:Y:S01]  /*f7f0*/  IADD3 R5, P1, RZ, -R11, RZ ;  /* 0x8000000bff057210 */ /* 0x000fe20007f3e0ff */
[----:B------:R-:W0:Y:S01]  /*f800*/  LDC R7, c[0x0][0x144] ;  /* 0x00005100ff077b82 */ /* 0x000e220000000800 */
[----:B-1----:R-:W-:Y:S01]  /*f810*/  I2FP.F32.U32 R6, R12 ;  /* 0x0000000c00067245 */ /* 0x002fe20000201000 */
[----:B------:R-:W-:Y:S01]  /*f820*/  ULDC.64 UR8, c[0x0][0x640] ;  /* 0x0001900000087ab9 */ /* 0x000fe20000000a00 */
[----:B------:R-:W-:Y:S01]  /*f830*/  ULDC UR6, c[0x0][0x608] ;  /* 0x0001820000067ab9 */ /* 0x000fe20000000800 */
[----:B------:R-:W-:Y:S01]  /*f840*/  IMAD.X R2, RZ, RZ, ~R2, P1 ;  /* 0x000000ffff027224 */ /* 0x000fe200008e0e02 */
[----:B------:R-:W-:-:S03]  /*f850*/  ISETP.NE.U32.AND P1, PT, RZ, UR8, PT ;  /* 0x00000008ff007c0c */ /* 0x000fc6000bf25070 */
[----:B------:R-:W-:Y:S01]  /*f860*/  IMAD R4, R2, UR4, RZ ;  /* 0x0000000402047c24 */ /* 0x000fe2000f8e02ff */
[----:B------:R-:W1:Y:S01]  /*f870*/  LDC R15, c[0x0][0x148] ;  /* 0x00005200ff0f7b82 */ /* 0x000e620000000800 */
[----:B------:R-:W-:Y:S01]  /*f880*/  IMAD.MOV.U32 R2, RZ, RZ, R14 ;  /* 0x000000ffff027224 */ /* 0x000fe200078e000e */
[----:B------:R-:W-:-:S03]  /*f890*/  ISETP.NE.AND.EX P1, PT, RZ, UR9, PT, P1 ;  /* 0x00000009ff007c0c */ /* 0x000fc6000bf25310 */
[----:B------:R-:W-:Y:S01]  /*f8a0*/  IMAD.WIDE.U32 R2, R5, UR4, R2 ;  /* 0x0000000405027c25 */ /* 0x000fe2000f8e0002 */
[----:B------:R-:W-:-:S03]  /*f8b0*/  ULDC UR4, c[0x0][0x150] ;  /* 0x0000540000047ab9 */ /* 0x000fc60000000800 */
[----:B------:R-:W-:Y:S01]  /*f8c0*/  FMUL R6, R6, UR4 ;  /* 0x0000000406067c20 */ /* 0x000fe20008400000 */
[----:B------:R-:W-:Y:S01]  /*f8d0*/  IMAD R5, R5, UR5, R4 ;  /* 0x0000000505057c24 */ /* 0x000fe2000f8e0204 */
[----:B------:R-:W-:Y:S01]  /*f8e0*/  ULDC UR4, c[0x0][0x618] ;  /* 0x0001860000047ab9 */ /* 0x000fe20000000800 */
[----:B------:R-:W-:Y:S02]  /*f8f0*/  ULDC UR5, c[0x0][0x154] ;  /* 0x0000550000057ab9 */ /* 0x000fe40000000800 */
[----:B------:R-:W-:Y:S01]  /*f900*/  IMAD.IADD R3, R3, 0x1, R5 ;  /* 0x0000000103037824 */ /* 0x000fe200078e0205 */
[----:B------:R-:W3:Y:S04]  /*f910*/  F2I.U32.TRUNC.NTZ R6, R6 ;  /* 0x0000000600067305 */ /* 0x000ee8000020f000 */
[----:B------:R-:W-:-:S02]  /*f920*/  SHF.R.U64 R13, R2, UR4, R3 ;  /* 0x00000004020d7c19 */ /* 0x000fc40008001203 */
[----:B--2---:R-:W-:-:S05]  /*f930*/  I2FP.F32.U32 R2, R10 ;  /* 0x0000000a00027245 */ /* 0x004fca0000201000 */
[----:B------:R-:W-:Y:S01]  /*f940*/  FMUL R4, R2, UR5 ;  /* 0x0000000502047c20 */ /* 0x000fe20008400000 */
[----:B------:R-:W-:Y:S01]  /*f950*/  SHF.R.U32.HI R2, RZ, UR4, R3 ;  /* 0x00000004ff027c19 */ /* 0x000fe20008011603 */
[----:B------:R-:W-:Y:S02]  /*f960*/  ULDC UR4, c[0x0][0x658] ;  /* 0x0001960000047ab9 */ /* 0x000fe40000000800 */
[----:B------:R2:W4:Y:S01]  /*f970*/  F2I.U32.TRUNC.NTZ R18, R4 ;  /* 0x0000000400127305 */ /* 0x000522000020f000 */
[----:B------:R-:W-:Y:S01]  /*f980*/  SHF.R.U64 R16, R13, UR6, R2 ;  /* 0x000000060d107c19 */ /* 0x000fe20008001202 */
[----:B---3--:R-:W-:Y:S01]  /*f990*/  IMAD.MOV R6, RZ, RZ, -R6 ;  /* 0x000000ffff067224 */ /* 0x008fe200078e0a06 */
[----:B------:R-:W-:-:S03]  /*f9a0*/  SHF.R.U32.HI R3, RZ, UR6, R2 ;  /* 0x00000006ff037c19 */ /* 0x000fc60008011602 */
[----:B0-----:R-:W-:Y:S01]  /*f9b0*/  IMAD R12, R7, R6, R12 ;  /* 0x00000006070c7224 */ /* 0x001fe200078e020c */
[--C-:B------:R-:W-:Y:S02]  /*f9c0*/  SHF.R.U64 R14, R16, UR4, R3.reuse ;  /* 0x00000004100e7c19 */ /* 0x100fe40008001203 */
[----:B------:R-:W-:-:S03]  /*f9d0*/  SHF.R.U32.HI R3, RZ, UR4, R3 ;  /* 0x00000004ff037c19 */ /* 0x000fc60008011603 */
[----:B------:R-:W-:Y:S01]  /*f9e0*/  IMAD.MOV.U32 R2, RZ, RZ, R14 ;  /* 0x000000ffff027224 */ /* 0x000fe200078e000e */
[----:B--2-4-:R-:W-:Y:S06]  /*f9f0*/  @!P1 BRA `(.L_x_310) ;  /* 0x0000000000289947 */ /* 0x014fec0003800000 */
        /* <DEDUP_REMOVED lines=10> */
.L_x_310:
[----:B------:R-:W-:Y:S01]  /*faa0*/  ULDC UR4, c[0x0][0x648] ;  /* 0x0001920000047ab9 */ /* 0x000fe20000000800 */
[----:B------:R-:W-:Y:S01]  /*fab0*/  IMAD.MOV R18, RZ, RZ, -R18 ;  /* 0x000000ffff127224 */ /* 0x000fe200078e0a12 */
[----:B------:R-:W-:Y:S01]  /*fac0*/  SHF.R.U64 R3, R2, UR4, R3 ;  /* 0x0000000402037c19 */ /* 0x000fe20008001203 */
[----:B------:R-:W-:Y:S01]  /*fad0*/  ULDC UR4, c[0x0][0x638] ;  /* 0x00018e0000047ab9 */ /* 0x000fe20000000800 */
[----:B------:R-:W-:Y:S01]  /*fae0*/  LOP3.LUT R2, R16, UR19, RZ, 0xc0, !PT ;  /* 0x0000001310027c12 */ /* 0x000fe2000f8ec0ff */
[----:B-1----:R-:W-:Y:S01]  /*faf0*/  @P2 IMAD R12, R15, R18, R10 ;  /* 0x000000120f0c2224 */ /* 0x002fe200078e020a */
[----:B------:R-:W-:Y:S01]  /*fb00*/  LOP3.LUT R13, R13, UR18, RZ, 0xc0, !PT ;  /* 0x000000120d0d7c12 */ /* 0x000fe2000f8ec0ff */
[----:B------:R-:W-:Y:S01]  /*fb10*/  IMAD.MOV R5, RZ, RZ, -R3 ;  /* 0x000000ffff057224 */ /* 0x000fe200078e0a03 */
[----:B------:R-:W-:Y:S01]  /*fb20*/  ULDC UR5, c[0x0][0x610] ;  /* 0x0001840000057ab9 */ /* 0x000fe20000000800 */
[----:B------:R-:W-:Y:S02]  /*fb30*/  IMAD R3, R3, UR22, R2 ;  /* 0x0000001603037c24 */ /* 0x000fe4000f8e0202 */
[----:B------:R-:W-:Y:S01]  /*fb40*/  IMAD R14, R5, UR4, R14 ;  /* 0x00000004050e7c24 */ /* 0x000fe2000f8e020e */
[----:B------:R-:W-:Y:S01]  /*fb50*/  ULDC UR4, c[0x0][0x600] ;  /* 0x0001800000047ab9 */ /* 0x000fe20000000800 */
[----:B------:R-:W-:-:S02]  /*fb60*/  IMAD R3, R3, UR5, R12 ;  /* 0x0000000503037c24 */ /* 0x000fc4000f8e020c */
[----:B------:R-:W-:Y:S02]  /*fb70*/  IMAD R14, R14, UR4, R13 ;  /* 0x000000040e0e7c24 */ /* 0x000fe4000f8e020d */
[----:B------:R-:W-:-:S03]  /*fb80*/  IMAD.MOV.U32 R2, RZ, RZ, 0x1 ;  /* 0x00000001ff027424 */ /* 0x000fc600078e00ff */
[----:B------:R-:W-:Y:S02]  /*fb90*/  SEL R4, R14, R3, !P2 ;  /* 0x000000030e047207 */ /* 0x000fe40005000000 */
[----:B------:R-:W-:-:S03]  /*fba0*/  SEL R3, R3, R14, !P2 ;  /* 0x0000000e03037207 */ /* 0x000fc60005000000 */
[----:B------:R1:W-:Y:S04]  /*fbb0*/  STL [R1+0x88], R4 ;  /* 0x0000880401007387 */ /* 0x0003e80000100800 */
[----:B------:R1:W-:Y:S04]  /*fbc0*/  STL [R1+0x78], R11 ;  /* 0x0000780b01007387 */ /* 0x0003e80000100800 */
[----:B------:R1:W-:Y:S02]  /*fbd0*/  STL [R1+0x84], R3 ;  /* 0x0000840301007387 */ /* 0x0003e40000100800 */
.L_x_308:
[----:B------:R-:W-:Y:S05]  /*fbe0*/  BSYNC B1 ;  /* 0x0000000000017941 */ /* 0x000fea0003800000 */
.L_x_307:
[----:B------:R-:W-:-:S13]  /*fbf0*/  LOP3.LUT P1, RZ, R2, 0xff, RZ, 0xc0, !PT ;  /* 0x000000ff02ff7812 */ /* 0x000fda000782c0ff */
[----:B------:R-:W-:Y:S05]  /*fc00*/  @P1 BRA `(.L_x_311) ;  /* 0xfffffff4000c1947 */ /* 0x000fea000383ffff */
[----:B------:R-:W-:Y:S05]  /*fc10*/  BSYNC B0 ;  /* 0x0000000000007941 */ /* 0x000fea0003800000 */
.L_x_299:
[----:B------:R-:W-:-:S03]  /*fc20*/  UMOV UR4, 0xffffffff ;  /* 0xffffffff00047882 */ /* 0x000fc60000000000 */
[----:B------:R-:W-:Y:S05]  /*fc30*/  BRA.DIV UR4, `(.L_x_312) ;  /* 0x0000000a04547947 */ /* 0x000fea000b800000 */
[----:B------:R-:W-:-:S13]  /*fc40*/  ELECT P0, URZ, PT ;  /* 0x00000000003f782f */ /* 0x000fda0003800000 */
.L_x_335:
[----:B------:R-:W-:Y:S04]  /*fc50*/  BSSY B0, `(.L_x_313) ;  /* 0x000006b000007945 */ /* 0x000fe80003800000 */
[----:B------:R-:W-:Y:S05]  /*fc60*/  @!P0 BRA `(.L_x_314) ;  /* 0x0000000400a48947 */ /* 0x000fea0003800000 */
[----:B------:R-:W-:-:S04]  /*fc70*/  ULOP3.LUT UR4, UR13, 0x2, URZ, 0xfc, !UPT ;  /* 0x000000020d047892 */ /* 0x000fc8000f8efc3f */
[----:B------:R-:W-:-:S06]  /*fc80*/  UISETP.NE.AND UP0, UPT, UR4, 0x3, UPT ;  /* 0x000000030400788c */ /* 0x000fcc000bf05270 */
[----:B------:R-:W-:-:S13]  /*fc90*/  PLOP3.LUT P0, PT, PT, PT, UP0, 0x80, 0x0 ;  /* 0x000000000000781c */ /* 0x000fda0003f0f008 */
[----:B------:R-:W-:Y:S05]  /*fca0*/  @!P0 BRA `(.L_x_315) ;  /* 0x0000000000048947 */ /* 0x000fea0003800000 */
[----:B------:R-:W-:Y:S01]  /*fcb0*/  BPT.TRAP 0x1 ;  /* 0x000000040000795c */ /* 0x000fe20000300000 */
.L_x_315:
[----:B01----:R-:W0:Y:S01]  /*fcc0*/  S2R R3, SR_CgaCtaId ;  /* 0x0000000000037919 */ /* 0x003e220000008800 */
[----:B------:R-:W-:-:S04]  /*fcd0*/  MOV R2, 0x400 ;  /* 0x0000040000027802 */ /* 0x000fc80000000f00 */
[----:B0-----:R-:W-:Y:S02]  /*fce0*/  LEA R3, R3, R2, 0x18 ;  /* 0x0000000203037211 */ /* 0x001fe400078ec0ff */
[----:B------:R-:W-:-:S03]  /*fcf0*/  SHF.L.U32 R2, R0, 0x1f, RZ ;  /* 0x0000001f00027819 */ /* 0x000fc600000006ff */
[----:B------:R-:W-:-:S04]  /*fd00*/  VIADD R3, R3, 0x58 ;  /* 0x0000005803037836 */ /* 0x000fc80000000000 */
[C---:B------:R-:W-:Y:S02]  /*fd10*/  IMAD R7, R8.reuse, 0x8, R3 ;  /* 0x0000000808077824 */ /* 0x040fe400078e0203 */
[----:B------:R-:W-:Y:S02]  /*fd20*/  VIADD R8, R8, 0x1 ;  /* 0x0000000108087836 */ /* 0x000fe40000000000 */
[----:B------:R-:W0:Y:S03]  /*fd30*/  SYNCS.PHASECHK.TRANS64.TRYWAIT P0, [R7+URZ], R2 ;  /* 0x00000002070075a7 */ /* 0x000e26000800017f */
[----:B------:R-:W-:-:S04]  /*fd40*/  ISETP.NE.AND P1, PT, R8, 0xb, PT ;  /* 0x0000000b0800780c */ /* 0x000fc80003f25270 */
[----:B------:R-:W-:Y:S02]  /*fd50*/  SEL R5, RZ, 0x1, P1 ;  /* 0x00000001ff057807 */ /* 0x000fe40000800000 */
[----:B------:R-:W-:Y:S02]  /*fd60*/  SEL R8, R8, RZ, P1 ;  /* 0x000000ff08087207 */ /* 0x000fe40000800000 */
[----:B------:R-:W-:-:S03]  /*fd70*/  LOP3.LUT R5, R0, R5, RZ, 0x3c, !PT ;  /* 0x0000000500057212 */ /* 0x000fc600078e3cff */
[----:B------:R-:W-:Y:S01]  /*fd80*/  IMAD R9, R8, 0x8, R3 ;  /* 0x0000000808097824 */ /* 0x000fe200078e0203 */
[----:B------:R-:W-:Y:S01]  /*fd90*/  SHF.L.U32 R4, R5, 0x1f, RZ ;  /* 0x0000001f05047819 */ /* 0x000fe200000006ff */
[----:B0-----:R-:W-:Y:S06]  /*fda0*/  @!P0 BRA `(.L_x_316) ;  /* 0x00000008001c8947 */ /* 0x001fec0003800000 */
.L_x_336:
[----:B------:R-:W1:Y:S01]  /*fdb0*/  SYNCS.PHASECHK.TRANS64.TRYWAIT P0, [R9+URZ], R4 ;  /* 0x00000004090075a7 */ /* 0x000e62000800017f */
[----:B------:R-:W-:-:S05]  /*fdc0*/  VIADD R0, R8, 0x1 ;  /* 0x0000000108007836 */ /* 0x000fca0000000000 */
[----:B------:R-:W-:-:S04]  /*fdd0*/  ISETP.NE.AND P1, PT, R0, 0xb, PT ;  /* 0x0000000b0000780c */ /* 0x000fc80003f25270 */
[----:B0-----:R-:W-:Y:S02]  /*fde0*/  SEL R2, RZ, 0x1, P1 ;  /* 0x00000001ff027807 */ /* 0x001fe40000800000 */
[----:B------:R-:W-:Y:S02]  /*fdf0*/  SEL R0, R0, RZ, P1 ;  /* 0x000000ff00007207 */ /* 0x000fe40000800000 */
[----:B------:R-:W-:-:S03]  /*fe00*/  LOP3.LUT R7, R5, R2, RZ, 0x3c, !PT ;  /* 0x0000000205077212 */ /* 0x000fc600078e3cff */
[----:B------:R-:W-:Y:S01]  /*fe10*/  IMAD R6, R0, 0x8, R3 ;  /* 0x0000000800067824 */ /* 0x000fe200078e0203 */
[----:B------:R-:W-:Y:S01]  /*fe20*/  SHF.L.U32 R5, R7, 0x1f, RZ ;  /* 0x0000001f07057819 */ /* 0x000fe200000006ff */
[----:B-1----:R-:W-:Y:S06]  /*fe30*/  @!P0 BRA `(.L_x_317) ;  /* 0x00000008000c8947 */ /* 0x002fec0003800000 */
.L_x_337:
[----:B------:R-:W1:Y:S01]  /*fe40*/  SYNCS.PHASECHK.TRANS64.TRYWAIT P0, [R6+URZ], R5 ;  /* 0x00000005060075a7 */ /* 0x000e62000800017f */
[----:B------:R-:W-:-:S05]  /*fe50*/  VIADD R0, R0, 0x1 ;  /* 0x0000000100007836 */ /* 0x000fca0000000000 */
[----:B------:R-:W-:-:S04]  /*fe60*/  ISETP.NE.AND P1, PT, R0, 0xb, PT ;  /* 0x0000000b0000780c */ /* 0x000fc80003f25270 */
[----:B------:R-:W-:Y:S02]  /*fe70*/  SEL R2, RZ, 0x1, P1 ;  /* 0x00000001ff027807 */ /* 0x000fe40000800000 */
[----:B------:R-:W-:Y:S02]  /*fe80*/  SEL R0, R0, RZ, P1 ;  /* 0x000000ff00007207 */ /* 0x000fe40000800000 */
[----:B------:R-:W-:-:S03]  /*fe90*/  LOP3.LUT R7, R7, R2, RZ, 0x3c, !PT ;  /* 0x0000000207077212 */ /* 0x000fc600078e3cff */
[----:B0-----:R-:W-:Y:S01]  /*fea0*/  IMAD R9, R0, 0x8, R3 ;  /* 0x0000000800097824 */ /* 0x001fe200078e0203 */
[----:B------:R-:W-:Y:S01]  /*feb0*/  SHF.L.U32 R4, R7, 0x1f, RZ ;  /* 0x0000001f07047819 */ /* 0x000fe200000006ff */
[----:B-1----:R-:W-:Y:S06]  /*fec0*/  @!P0 BRA `(.L_x_318) ;  /* 0x0000000400fc8947 */ /* 0x002fec0003800000 */
.L_x_338:
        /* <DEDUP_REMOVED lines=9> */
.L_x_339:
        /* <DEDUP_REMOVED lines=9> */
.L_x_340:
        /* <DEDUP_REMOVED lines=9> */
.L_x_341:
        /* <DEDUP_REMOVED lines=9> */
.L_x_342:
        /* <DEDUP_REMOVED lines=9> */
.L_x_343:
        /* <DEDUP_REMOVED lines=9> */
.L_x_344:
[----:B------:R-:W1:Y:S01]  /*10230*/  SYNCS.PHASECHK.TRANS64.TRYWAIT P0, [R9+URZ], R4 ;  /* 0x00000004090075a7 */ /* 0x000e62000800017f */
[----:B------:R-:W-:-:S05]  /*10240*/  VIADD R0, R0, 0x1 ;  /* 0x0000000100007836 */ /* 0x000fca0000000000 */
[----:B------:R-:W-:-:S04]  /*10250*/  ISETP.NE.AND P1, PT, R0, 0xb, PT ;  /* 0x0000000b0000780c */ /* 0x000fc80003f25270 */
[----:B------:R-:W-:Y:S02]  /*10260*/  SEL R2, RZ, 0x1, P1 ;  /* 0x00000001ff027807 */ /* 0x000fe40000800000 */
[----:B------:R-:W-:Y:S02]  /*10270*/  SEL R0, R0, RZ, P1 ;  /* 0x000000ff00007207 */ /* 0x000fe40000800000 */
[----:B------:R-:W-:Y:S01]  /*10280*/  LOP3.LUT R2, R7, R2, RZ, 0x3c, !PT ;  /* 0x0000000207027212 */ /* 0x000fe200078e3cff */
[----:B-1----:R-:W-:Y:S06]  /*10290*/  @!P0 BRA `(.L_x_325) ;  /* 0x0000000400948947 */ /* 0x002fec0003800000 */
.L_x_345:
[----:B------:R-:W-:Y:S01]  /*102a0*/  IMAD R3, R0, 0x8, R3 ;  /* 0x0000000800037824 */ /* 0x000fe200078e0203 */
[----:B------:R-:W-:-:S07]  /*102b0*/  SHF.L.U32 R0, R2, 0x1f, RZ ;  /* 0x0000001f02007819 */ /* 0x000fce00000006ff */
.L_x_326:
[----:B--2---:R2:W3:Y:S02]  /*102c0*/  SYNCS.PHASECHK.TRANS64.TRYWAIT P0, [R3+URZ], R0 ;  /* 0x00000000030075a7 */ /* 0x0044e4000800017f */
[----:B---3--:R-:W-:Y:S05]  /*102d0*/  @!P0 NANOSLEEP.SYNCS 0x989680 ;  /* 0x009896800000895d */ /* 0x008fea0003900000 */
[----:B------:R-:W3:Y:S02]  /*102e0*/  @!P0 SYNCS.PHASECHK.TRANS64 P0, [R3+URZ], R0 ;  /* 0x00000000030085a7 */ /* 0x000ee4000800007f */
[----:B---3--:R-:W-:Y:S05]  /*102f0*/  @!P0 BRA `(.L_x_326) ;  /* 0xfffffffc00f08947 */ /* 0x008fea000383ffff */
.L_x_314:
[----:B------:R-:W-:Y:S05]  /*10300*/  BSYNC B0 ;  /* 0x0000000000007941 */ /* 0x000fea0003800000 */
.L_x_313:
[----:B------:R-:W-:Y:S05]  /*10310*/  EXIT ;  /* 0x000000000000794d */ /* 0x000fea0003800000 */
.L_x_16:
[----:B---3--:R-:W-:-:S04]  /*10320*/  IMAD.U32 R3, RZ, RZ, UR17 ;  /* 0x00000011ff037e24 */ /* 0x008fc8000f8e00ff */
[----:B------:R3:W4:Y:S03]  /*10330*/  SYNCS.PHASECHK.TRANS64.TRYWAIT P0, [R3+URZ+-0x8], R0 ;  /* 0xfffff800030075a7 */ /* 0x000726000800017f */
[----:B----4-:R-:W-:Y:S05]  /*10340*/  @!P0 NANOSLEEP.SYNCS 0x989680 ;  /* 0x009896800000895d */ /* 0x010fea0003900000 */
[----:B------:R-:W4:Y:S02]  /*10350*/  @!P0 SYNCS.PHASECHK.TRANS64 P0, [R3+URZ+-0x8], R0 ;  /* 0xfffff800030085a7 */ /* 0x000f24000800007f */
[----:B----4-:R-:W-:Y:S05]  /*10360*/  @!P0 BRA `(.L_x_16) ;  /* 0xfffffffc00ec8947 */ /* 0x010fea000383ffff */
[----:B------:R-:W-:Y:S05]  /*10370*/  BRA `(.L_x_327) ;  /* 0xffffff1000d07947 */ /* 0x000fea000383ffff */
.L_x_21:
[----:B-1----:R-:W-:-:S04]  /*10380*/  IMAD.U32 R3, RZ, RZ, UR6 ;  /* 0x00000006ff037e24 */ /* 0x002fc8000f8e00ff */
[----:B------:R1:W2:Y:S03]  /*10390*/  SYNCS.PHASECHK.TRANS64.TRYWAIT P0, [R3+URZ], R0 ;  /* 0x00000000030075a7 */ /* 0x0002a6000800017f */
[----:B--2---:R-:W-:Y:S05]  /*103a0*/  @!P0 NANOSLEEP.SYNCS 0x989680 ;  /* 0x009896800000895d */ /* 0x004fea0003900000 */
[----:B------:R-:W2:Y:S02]  /*103b0*/  @!P0 SYNCS.PHASECHK.TRANS64 P0, [R3+URZ], R0 ;  /* 0x00000000030085a7 */ /* 0x000ea4000800007f */
[----:B--2---:R-:W-:Y:S05]  /*103c0*/  @!P0 BRA `(.L_x_21) ;  /* 0xfffffffc00ec8947 */ /* 0x004fea000383ffff */
[----:B------:R-:W-:Y:S05]  /*103d0*/  BRA `(.L_x_20) ;  /* 0xffffff1c003c7947 */ /* 0x000fea000383ffff */
.L_x_27:
[----:B-----5:R1:W-:Y:S02]  /*103e0*/  STL [R1+0x9c], R0 ;  /* 0x00009c0001007387 */ /* 0x0203e40000100800 */
[----:B-1----:R-:W-:-:S04]  /*103f0*/  IMAD.U32 R0, RZ, RZ, UR9 ;  /* 0x00000009ff007e24 */ /* 0x002fc8000f8e00ff */
[----:B------:R1:W3:Y:S03]  /*10400*/  SYNCS.PHASECHK.TRANS64.TRYWAIT P0, [R0+URZ], R229 ;  /* 0x000000e5000075a7 */ /* 0x0002e6000800017f */
[----:B---3--:R-:W-:Y:S05]  /*10410*/  @!P0 NANOSLEEP.SYNCS 0x989680 ;  /* 0x009896800000895d */ /* 0x008fea0003900000 */
[----:B------:R1:W3:Y:S02]  /*10420*/  @!P0 SYNCS.PHASECHK.TRANS64 P0, [R0+URZ], R229 ;  /* 0x000000e5000085a7 */ /* 0x0002e4000800007f */
[----:B-1----:R1:W5:Y:S02]  /*10430*/  LDL.LU R0, [R1+0x9c] ;  /* 0x00009c0001007983 */ /* 0x0023640000300800 */
[----:B-1-3--:R-:W-:Y:S05]  /*10440*/  @!P0 BRA `(.L_x_27) ;  /* 0xfffffffc00e48947 */ /* 0x00afea000383ffff */
[----:B------:R-:W-:Y:S05]  /*10450*/  BRA `(.L_x_26) ;  /* 0xffffff2c00a47947 */ /* 0x000fea000383ffff */
.L_x_35:
[----:B---3--:R-:W-:-:S04]  /*10460*/  IMAD.U32 R25, RZ, RZ, UR17 ;  /* 0x00000011ff197e24 */ /* 0x008fc8000f8e00ff */
[----:B------:R3:W4:Y:S03]  /*10470*/  SYNCS.PHASECHK.TRANS64.TRYWAIT P0, [R25+URZ+0x8], R24 ;  /* 0x00000818190075a7 */ /* 0x000726000800017f */
[----:B----4-:R-:W-:Y:S05]  /*10480*/  @!P0 NANOSLEEP.SYNCS 0x989680 ;  /* 0x009896800000895d */ /* 0x010fea0003900000 */
[----:B------:R-:W4:Y:S02]  /*10490*/  @!P0 SYNCS.PHASECHK.TRANS64 P0, [R25+URZ+0x8], R24 ;  /* 0x00000818190085a7 */ /* 0x000f24000800007f */
[----:B----4-:R-:W-:Y:S05]  /*104a0*/  @!P0 BRA `(.L_x_35) ;  /* 0xfffffffc00ec8947 */ /* 0x010fea000383ffff */
[----:B------:R-:W-:Y:S05]  /*104b0*/  BRA `(.L_x_328) ;  /* 0xffffff50007c7947 */ /* 0x000fea000383ffff */
.L_x_300:
[----:B------:R-:W-:Y:S01]  /*104c0*/  BSSY B1, `(.L_x_329) ;  /* 0x0000006000017945 */ /* 0x000fe20003800000 */
[----:B------:R-:W-:-:S07]  /*104d0*/  IMAD.MOV.U32 R2, RZ, RZ, -0x1 ;  /* 0xffffffffff027424 */ /* 0x000fce00078e00ff */
[----:B------:R-:W-:Y:S05]  /*104e0*/  WARPSYNC.COLLECTIVE R2, `(.L_x_330) ;  /* 0x00000000020c7348 */ /* 0x000fea0003c00000 */
[----:B------:R-:W-:Y:S02]  /*104f0*/  ELECT P1, UR62, PT ;  /* 0x00000000003e782f */ /* 0x000fe40003820000 */
[----:B------:R-:W-:Y:S01]  /*10500*/  MOV R2, UR62 ;  /* 0x0000003e00027c02 */ /* 0x000fe20008000f00 */
[----:B------:R-:W-:Y:S10]  /*10510*/  ENDCOLLECTIVE ;  /* 0x000000000000791b */ /* 0x000ff40003800000 */
.L_x_330:
[----:B------:R-:W-:Y:S05]  /*10520*/  BSYNC B1 ;  /* 0x0000000000017941 */ /* 0x000fea0003800000 */
.L_x_329:
[----:B------:R-:W-:Y:S05]  /*10530*/  BRA `(.L_x_331) ;  /* 0xffffffe800cc7947 */ /* 0x000fea000383ffff */
.L_x_303:
[----:B-1----:R1:W2:Y:S02]  /*10540*/  SYNCS.PHASECHK.TRANS64.TRYWAIT P1, [R11+URZ+0x58], R4 ;  /* 0x000058040b0075a7 */ /* 0x0022a4000802017f */
[----:B--2---:R-:W-:Y:S05]  /*10550*/  @!P1 NANOSLEEP.SYNCS 0x989680 ;  /* 0x009896800000995d */ /* 0x004fea0003900000 */
[----:B------:R-:W2:Y:S02]  /*10560*/  @!P1 SYNCS.PHASECHK.TRANS64 P1, [R11+URZ+0x58], R4 ;  /* 0x000058040b0095a7 */ /* 0x000ea4000802007f */
[----:B--2---:R-:W-:Y:S05]  /*10570*/  @!P1 BRA `(.L_x_303) ;  /* 0xfffffffc00f09947 */ /* 0x004fea000383ffff */
[----:B------:R-:W-:Y:S05]  /*10580*/  BRA `(.L_x_332) ;  /* 0xffffffec00087947 */ /* 0x000fea000383ffff */
.L_x_312:
[----:B------:R-:W-:Y:S01]  /*10590*/  BSSY B0, `(.L_x_333) ;  /* 0x0000006000007945 */ /* 0x000fe20003800000 */
[----:B------:R-:W-:-:S07]  /*105a0*/  IMAD.MOV.U32 R2, RZ, RZ, -0x1 ;  /* 0xffffffffff027424 */ /* 0x000fce00078e00ff */
[----:B01----:R-:W-:Y:S05]  /*105b0*/  WARPSYNC.COLLECTIVE R2, `(.L_x_334) ;  /* 0x00000000020c7348 */ /* 0x003fea0003c00000 */
[----:B------:R-:W-:Y:S02]  /*105c0*/  ELECT P1, UR62, PT ;  /* 0x00000000003e782f */ /* 0x000fe40003820000 */
[----:B------:R-:W-:Y:S01]  /*105d0*/  MOV R2, UR62 ;  /* 0x0000003e00027c02 */ /* 0x000fe20008000f00 */
[----:B01----:R-:W-:Y:S10]  /*105e0*/  ENDCOLLECTIVE ;  /* 0x000000000000791b */ /* 0x003ff40003800000 */
.L_x_334:
[----:B------:R-:W-:Y:S05]  /*105f0*/  BSYNC B0 ;  /* 0x0000000000007941 */ /* 0x000fea0003800000 */
.L_x_333:
[----:B------:R-:W-:Y:S01]  /*10600*/  PLOP3.LUT P0, PT, P1, PT, PT, 0x80, 0x0 ;  /* 0x000000000000781c */ /* 0x000fe20000f0f070 */
[----:B------:R-:W-:-:S12]  /*10610*/  BRA `(.L_x_335) ;  /* 0xfffffff4008c7947 */ /* 0x000fd8000383ffff */
.L_x_316:
[----:B0-----:R0:W1:Y:S02]  /*10620*/  SYNCS.PHASECHK.TRANS64.TRYWAIT P0, [R7+URZ], R2 ;  /* 0x00000002070075a7 */ /* 0x001064000800017f */
[----:B-1----:R-:W-:Y:S05]  /*10630*/  @!P0 NANOSLEEP.SYNCS 0x989680 ;  /* 0x009896800000895d */ /* 0x002fea0003900000 */
[----:B------:R-:W1:Y:S02]  /*10640*/  @!P0 SYNCS.PHASECHK.TRANS64 P0, [R7+URZ], R2 ;  /* 0x00000002070085a7 */ /* 0x000e64000800007f */
[----:B-1----:R-:W-:Y:S05]  /*10650*/  @!P0 BRA `(.L_x_316) ;  /* 0xfffffffc00f08947 */ /* 0x002fea000383ffff */
[----:B------:R-:W-:Y:S05]  /*10660*/  BRA `(.L_x_336) ;  /* 0xfffffff400d07947 */ /* 0x000fea000383ffff */
.L_x_317:
[----:B0-----:R0:W1:Y:S02]  /*10670*/  SYNCS.PHASECHK.TRANS64.TRYWAIT P0, [R9+URZ], R4 ;  /* 0x00000004090075a7 */ /* 0x001064000800017f */
[----:B-1----:R-:W-:Y:S05]  /*10680*/  @!P0 NANOSLEEP.SYNCS 0x989680 ;  /* 0x009896800000895d */ /* 0x002fea0003900000 */
[----:B------:R-:W1:Y:S02]  /*10690*/  @!P0 SYNCS.PHASECHK.TRANS64 P0, [R9+URZ], R4 ;  /* 0x00000004090085a7 */ /* 0x000e64000800007f */
[----:B-1----:R-:W-:Y:S05]  /*106a0*/  @!P0 BRA `(.L_x_317) ;  /* 0xfffffffc00f08947 */ /* 0x002fea000383ffff */
[----:B------:R-:W-:Y:S05]  /*106b0*/  BRA `(.L_x_337) ;  /* 0xfffffff400e07947 */ /* 0x000fea000383ffff */
.L_x_318:
[----:B0-----:R0:W1:Y:S02]  /*106c0*/  SYNCS.PHASECHK.TRANS64.TRYWAIT P0, [R6+URZ], R5 ;  /* 0x00000005060075a7 */ /* 0x001064000800017f */
[----:B-1----:R-:W-:Y:S05]  /*106d0*/  @!P0 NANOSLEEP.SYNCS 0x989680 ;  /* 0x009896800000895d */ /* 0x002fea0003900000 */
[----:B------:R-:W1:Y:S02]  /*106e0*/  @!P0 SYNCS.PHASECHK.TRANS64 P0, [R6+URZ], R5 ;  /* 0x00000005060085a7 */ /* 0x000e64000800007f */
[----:B-1----:R-:W-:Y:S05]  /*106f0*/  @!P0 BRA `(.L_x_318) ;  /* 0xfffffffc00f08947 */ /* 0x002fea000383ffff */
[----:B------:R-:W-:Y:S05]  /*10700*/  BRA `(.L_x_338) ;  /* 0xfffffff400f07947 */ /* 0x000fea000383ffff */
.L_x_319:
[----:B0-----:R0:W1:Y:S02]  /*10710*/  SYNCS.PHASECHK.TRANS64.TRYWAIT P0, [R9+URZ], R4 ;  /* 0x00000004090075a7 */ /* 0x001064000800017f */
[----:B-1----:R-:W-:Y:S05]  /*10720*/  @!P0 NANOSLEEP.SYNCS 0x989680 ;  /* 0x009896800000895d */ /* 0x002fea0003900000 */
[----:B------:R-:W1:Y:S02]  /*10730*/  @!P0 SYNCS.PHASECHK.TRANS64 P0, [R9+URZ], R4 ;  /* 0x00000004090085a7 */ /* 0x000e64000800007f */
[----:B-1----:R-:W-:Y:S05]  /*10740*/  @!P0 BRA `(.L_x_319) ;  /* 0xfffffffc00f08947 */ /* 0x002fea000383ffff */
[----:B------:R-:W-:Y:S05]  /*10750*/  BRA `(.L_x_339) ;  /* 0xfffffff800007947 */ /* 0x000fea000383ffff */
.L_x_320:
[----:B0-----:R0:W1:Y:S02]  /*10760*/  SYNCS.PHASECHK.TRANS64.TRYWAIT P0, [R6+URZ], R5 ;  /* 0x00000005060075a7 */ /* 0x001064000800017f */
[----:B-1----:R-:W-:Y:S05]  /*10770*/  @!P0 NANOSLEEP.SYNCS 0x989680 ;  /* 0x009896800000895d */ /* 0x002fea0003900000 */
[----:B------:R-:W1:Y:S02]  /*10780*/  @!P0 SYNCS.PHASECHK.TRANS64 P0, [R6+URZ], R5 ;  /* 0x00000005060085a7 */ /* 0x000e64000800007f */
[----:B-1----:R-:W-:Y:S05]  /*10790*/  @!P0 BRA `(.L_x_320) ;  /* 0xfffffffc00f08947 */ /* 0x002fea000383ffff */
[----:B------:R-:W-:Y:S05]  /*107a0*/  BRA `(.L_x_340) ;  /* 0xfffffff800107947 */ /* 0x000fea000383ffff */
.L_x_321:
[----:B0-----:R0:W1:Y:S02]  /*107b0*/  SYNCS.PHASECHK.TRANS64.TRYWAIT P0, [R9+URZ], R4 ;  /* 0x00000004090075a7 */ /* 0x001064000800017f */
[----:B-1----:R-:W-:Y:S05]  /*107c0*/  @!P0 NANOSLEEP.SYNCS 0x989680 ;  /* 0x009896800000895d */ /* 0x002fea0003900000 */
[----:B------:R-:W1:Y:S02]  /*107d0*/  @!P0 SYNCS.PHASECHK.TRANS64 P0, [R9+URZ], R4 ;  /* 0x00000004090085a7 */ /* 0x000e64000800007f */
[----:B-1----:R-:W-:Y:S05]  /*107e0*/  @!P0 BRA `(.L_x_321) ;  /* 0xfffffffc00f08947 */ /* 0x002fea000383ffff */
[----:B------:R-:W-:Y:S05]  /*107f0*/  BRA `(.L_x_341) ;  /* 0xfffffff800207947 */ /* 0x000fea000383ffff */
.L_x_322:
[----:B0-----:R0:W1:Y:S02]  /*10800*/  SYNCS.PHASECHK.TRANS64.TRYWAIT P0, [R6+URZ], R5 ;  /* 0x00000005060075a7 */ /* 0x001064000800017f */
[----:B-1----:R-:W-:Y:S05]  /*10810*/  @!P0 NANOSLEEP.SYNCS 0x989680 ;  /* 0x009896800000895d */ /* 0x002fea0003900000 */
[----:B------:R-:W1:Y:S02]  /*10820*/  @!P0 SYNCS.PHASECHK.TRANS64 P0, [R6+URZ], R5 ;  /* 0x00000005060085a7 */ /* 0x000e64000800007f */
[----:B-1----:R-:W-:Y:S05]  /*10830*/  @!P0 BRA `(.L_x_322) ;  /* 0xfffffffc00f08947 */ /* 0x002fea000383ffff */
[----:B------:R-:W-:Y:S05]  /*10840*/  BRA `(.L_x_342) ;  /* 0xfffffff800307947 */ /* 0x000fea000383ffff */
.L_x_323:
[----:B0-----:R0:W1:Y:S02]  /*10850*/  SYNCS.PHASECHK.TRANS64.TRYWAIT P0, [R9+URZ], R4 ;  /* 0x00000004090075a7 */ /* 0x001064000800017f */
[----:B-1----:R-:W-:Y:S05]  /*10860*/  @!P0 NANOSLEEP.SYNCS 0x989680 ;  /* 0x009896800000895d */ /* 0x002fea0003900000 */
[----:B------:R-:W1:Y:S02]  /*10870*/  @!P0 SYNCS.PHASECHK.TRANS64 P0, [R9+URZ], R4 ;  /* 0x00000004090085a7 */ /* 0x000e64000800007f */
[----:B-1----:R-:W-:Y:S05]  /*10880*/  @!P0 BRA `(.L_x_323) ;  /* 0xfffffffc00f08947 */ /* 0x002fea000383ffff */
[----:B------:R-:W-:Y:S05]  /*10890*/  BRA `(.L_x_343) ;  /* 0xfffffff800407947 */ /* 0x000fea000383ffff */
.L_x_324:
[----:B0-----:R0:W1:Y:S02]  /*108a0*/  SYNCS.PHASECHK.TRANS64.TRYWAIT P0, [R6+URZ], R5 ;  /* 0x00000005060075a7 */ /* 0x001064000800017f */
[----:B-1----:R-:W-:Y:S05]  /*108b0*/  @!P0 NANOSLEEP.SYNCS 0x989680 ;  /* 0x009896800000895d */ /* 0x002fea0003900000 */
[----:B------:R-:W1:Y:S02]  /*108c0*/  @!P0 SYNCS.PHASECHK.TRANS64 P0, [R6+URZ], R5 ;  /* 0x00000005060085a7 */ /* 0x000e64000800007f */
[----:B-1----:R-:W-:Y:S05]  /*108d0*/  @!P0 BRA `(.L_x_324) ;  /* 0xfffffffc00f08947 */ /* 0x002fea000383ffff */
[----:B------:R-:W-:Y:S05]  /*108e0*/  BRA `(.L_x_344) ;  /* 0xfffffff800507947 */ /* 0x000fea000383ffff */
.L_x_325:
[----:B-1----:R1:W2:Y:S02]  /*108f0*/  SYNCS.PHASECHK.TRANS64.TRYWAIT P0, [R9+URZ], R4 ;  /* 0x00000004090075a7 */ /* 0x0022a4000800017f */
[----:B--2---:R-:W-:Y:S05]  /*10900*/  @!P0 NANOSLEEP.SYNCS 0x989680 ;  /* 0x009896800000895d */ /* 0x004fea0003900000 */
[----:B------:R-:W2:Y:S02]  /*10910*/  @!P0 SYNCS.PHASECHK.TRANS64 P0, [R9+URZ], R4 ;  /* 0x00000004090085a7 */ /* 0x000ea4000800007f */
[----:B--2---:R-:W-:Y:S05]  /*10920*/  @!P0 BRA `(.L_x_325) ;  /* 0xfffffffc00f08947 */ /* 0x004fea000383ffff */
[----:B------:R-:W-:Y:S05]  /*10930*/  BRA `(.L_x_345) ;  /* 0xfffffff800587947 */ /* 0x000fea000383ffff */
.L_x_346:
[----:B------:R-:W-:-:S00]  /*10940*/  BRA `(.L_x_346) ;  /* 0xfffffffc00fc7947 */ /* 0x000fc0000383ffff */
[----:B------:R-:W-:-:S00]  /*10950*/  NOP ;  /* 0x0000000000007918 */ /* 0x000fc00000000000 */
        /* <DEDUP_REMOVED lines=10> */
.L_x_347:


//--------------------- .nv.shared._ZN7cutlass13device_kernelINS_4gemm6kernel13GemmUniversalIN4cute5tupleIJiiiiEEENS1_10collective13CollectiveMmaINS1_37MainloopSm90TmaGmmaWarpSpecializedFP8ILi11ENS5_IJNS4_1CILi1EEESB_SB_EEENS1_32KernelTmaWarpSpecializedPingpongEEENS5_IJNSA_ILi64EEENSA_ILi256EEESF_EEENS_12float_e4m3_tENS5_IJlSB_lEEESI_SJ_NS4_8TiledMMAINS4_8MMA_AtomIJNS4_4SM904GMMA31MMA_64x256x32_F32E4M3E4M3_SS_TNILNSN_7ScaleInE1ELSP_1EEEEEENS4_6LayoutISC_NS5_IJNSA_ILi0EEEST_ST_EEEEENS5_IJNS4_10UnderscoreESW_SW_EEEEENS4_13SM90_TMA_LOADENS4_14ComposedLayoutINS4_7SwizzleILi2ELi4ELi3EEENS4_18smem_ptr_flag_bitsILi8EEENSS_INS5_IJNSA_ILi8EEESF_EEENS5_IJSF_SB_EEEEEEEvNS4_8identityESZ_S19_vS1A_EENS_8epilogue10collective6detail29Sm90TmaWarpSpecializedAdapterINS1D_15DefaultEpilogueISI_SJ_SJ_NS1C_6thread17LinearCombinationISI_Li1EffLNS1H_9ScaleType4KindE0ELNS_15FloatRoundStyleE2ESI_EENS1_15EpilogueDefaultEEEEEvvEEEEvNT_6ParamsE --------------------------
	.section	.nv.shared._ZN7cutlass13device_kernelINS_4gemm6kernel13GemmUniversalIN4cute5tupleIJiiiiEEENS1_10collective13CollectiveMmaINS1_37MainloopSm90TmaGmmaWarpSpecializedFP8ILi11ENS5_IJNS4_1CILi1EEESB_SB_EEENS1_32KernelTmaWarpSpecializedPingpongEEENS5_IJNSA_ILi64EEENSA_ILi256EEESF_EEENS_12float_e4m3_tENS5_IJlSB_lEEESI_SJ_NS4_8TiledMMAINS4_8MMA_AtomIJNS4_4SM904GMMA31MMA_64x256x32_F32E4M3E4M3_SS_TNILNSN_7ScaleInE1ELSP_1EEEEEENS4_6LayoutISC_NS5_IJNSA_ILi0EEEST_ST_EEEEENS5_IJNS4_10UnderscoreESW_SW_EEEEENS4_13SM90_TMA_LOADENS4_14ComposedLayoutINS4_7SwizzleILi2ELi4ELi3EEENS4_18smem_ptr_flag_bitsILi8EEENSS_INS5_IJNSA_ILi8EEESF_EEENS5_IJSF_SB_EEEEEEEvNS4_8identityESZ_S19_vS1A_EENS_8epilogue10collective6detail29Sm90TmaWarpSpecializedAdapterINS1D_15DefaultEpilogueISI_SJ_SJ_NS1C_6thread17LinearCombinationISI_Li1EffLNS1H_9ScaleType4KindE0ELNS_15FloatRoundStyleE2ESI_EENS1_15EpilogueDefaultEEEEEvvEEEEvNT_6ParamsE,"aw",@nobits
	.sectionflags	@""
	.align	16
	.zero		1024


//--------------------- .nv.shared.reserved.0     --------------------------
	.section	.nv.shared.reserved.0,"aw",@nobits
	.weak		__nv_reservedSMEM_offset_0_alias
	.size		__nv_reservedSMEM_offset_0_alias, 0, 0
	.other		__nv_reservedSMEM_offset_0_alias,@"STO_CUDA_RESERVED_SHARED STV_DEFAULT"
__nv_reservedSMEM_offset_0_alias:
	.zero		0


//--------------------- .nv.global                --------------------------
	.section	.nv.global,"aw",@nobits
.nv.global:
	.type		_ZN40_INTERNAL_e8e989c4_4_k_cu_4780112d_231654cute1_E,@object
	.size		_ZN40_INTERNAL_e8e989c4_4_k_cu_4780112d_231654cute1_E,(_ZN40_INTERNAL_e8e989c4_4_k_cu_4780112d_231654cuda3std3__45__cpo6cbeginE - _ZN40_INTERNAL_e8e989c4_4_k_cu_4780112d_231654cute1_E)
_ZN40_INTERNAL_e8e989c4_4_k_cu_4780112d_231654cute1_E:
	.zero		1
	.type		_ZN40_INTERNAL_e8e989c4_4_k_cu_4780112d_231654cuda3std3__45__cpo6cbeginE,@object
	.size		_ZN40_INTERNAL_e8e989c4_4_k_cu_4780112d_231654cuda3std3__45__cpo6cbeginE,(_ZN40_INTERNAL_e8e989c4_4_k_cu_4780112d_231654cuda3std3__48in_placeE - _ZN40_INTERNAL_e8e989c4_4_k_cu_4780112d_231654cuda3std3__45__cpo6cbeginE)
_ZN40_INTERNAL_e8e989c4_4_k_cu_4780112d_231654cuda3std3__45__cpo6cbeginE:
	.zero		1
	.type		_ZN40_INTERNAL_e8e989c4_4_k_cu_4780112d_231654cuda3std3__48in_placeE,@object
	.size		_ZN40_INTERNAL_e8e989c4_4_k_cu_4780112d_231654cuda3std3__48in_placeE,(_ZN40_INTERNAL_e8e989c4_4_k_cu_4780112d_231654cuda3std6ranges3__45__cpo9iter_moveE - _ZN40_INTERNAL_e8e989c4_4_k_cu_4780112d_231654cuda3std3__48in_placeE)
_ZN40_INTERNAL_e8e989c4_4_k_cu_4780112d_231654cuda3std3__48in_placeE:
	.zero		1
	.type		_ZN40_INTERNAL_e8e989c4_4_k_cu_4780112d_231654cuda3std6ranges3__45__cpo9iter_moveE,@object
	.size		_ZN40_INTERNAL_e8e989c4_4_k_cu_4780112d_231654cuda3std6ranges3__45__cpo9iter_moveE,(_ZN40_INTERNAL_e8e989c4_4_k_cu_4780112d_231654cuda3std3__45__cpo5beginE - _ZN40_INTERNAL_e8e989c4_4_k_cu_4780112d_231654cuda3std6ranges3__45__cpo9iter_moveE)
_ZN40_INTERNAL_e8e989c4_4_k_cu_4780112d_231654cuda3std6ranges3__45__cpo9iter_moveE:
	.zero		1
	.type		_ZN40_INTERNAL_e8e989c4_4_k_cu_4780112d_231654cuda3std3__45__cpo5beginE,@object
	.size		_ZN40_INTERNAL_e8e989c4_4_k_cu_4780112d_231654cuda3std3__45__cpo5beginE,(_ZN40_INTERNAL_e8e989c4_4_k_cu_4780112d_231654cuda3std3__442_GLOBAL__N__e8e989c4_4_k_cu_4780112d_231656ignoreE - _ZN40_INTERNAL_e8e989c4_4_k_cu_4780112d_231654cuda3std3__45__cpo5beginE)
_ZN40_INTERNAL_e8e989c4_4_k_cu_4780112d_231654cuda3std3__45__cpo5beginE:
	.zero		1
	.type		_ZN40_INTERNAL_e8e989c4_4_k_cu_4780112d_231654cuda3std3__442_GLOBAL__N__e8e989c4_4_k_cu_4780112d_231656ignoreE,@object
	.size		_ZN40_INTERNAL_e8e989c4_4_k_cu_4780112d_231654cuda3std3__442_GLOBAL__N__e8e989c4_4_k_cu_4780112d_231656ignoreE,(_ZN40_INTERNAL_e8e989c4_4_k_cu_4780112d_231654cute7productE - _ZN40_INTERNAL_e8e989c4_4_k_cu_4780112d_231654cuda3std3__442_GLOBAL__N__e8e989c4_4_k_cu_4780112d_231656ignoreE)
_ZN40_INTERNAL_e8e989c4_4_k_cu_4780112d_231654cuda3std3__442_GLOBAL__N__e8e989c4_4_k_cu_4780112d_231656ignoreE:
	.zero		1
	.type		_ZN40_INTERNAL_e8e989c4_4_k_cu_4780112d_231654cute7productE,@object
	.size		_ZN40_INTERNAL_e8e989c4_4_k_cu_4780112d_231654cute7productE,(_ZN40_INTERNAL_e8e989c4_4_k_cu_4780112d_231654cuda3std3__45__cpo3endE - _ZN40_INTERNAL_e8e989c4_4_k_cu_4780112d_231654cute7productE)
_ZN40_INTERNAL_e8e989c4_4_k_cu_4780112d_231654cute7productE:
	.zero		1
	.type		_ZN40_INTERNAL_e8e989c4_4_k_cu_4780112d_231654cuda3std3__45__cpo3endE,@object
	.size		_ZN40_INTERNAL_e8e989c4_4_k_cu_4780112d_231654cuda3std3__45__cpo3endE,(_ZN40_INTERNAL_e8e989c4_4_k_cu_4780112d_231654cuda3std3__419piecewise_constructE - _ZN40_INTERNAL_e8e989c4_4_k_cu_4780112d_231654cuda3std3__45__cpo3endE)
_ZN40_INTERNAL_e8e989c4_4_k_cu_4780112d_231654cuda3std3__45__cpo3endE:
	.zero		1
	.type		_ZN40_INTERNAL_e8e989c4_4_k_cu_4780112d_231654cuda3std3__419piecewise_constructE,@object
	.size		_ZN40_INTERNAL_e8e989c4_4_k_cu_4780112d_231654cuda3std3__419piecewise_constructE,(_ZN40_INTERNAL_e8e989c4_4_k_cu_4780112d_231654cuda3std3__45__cpo4cendE - _ZN40_INTERNAL_e8e989c4_4_k_cu_4780112d_231654cuda3std3__419piecewise_constructE)
_ZN40_INTERNAL_e8e989c4_4_k_cu_4780112d_231654cuda3std3__419piecewise_constructE:
	.zero		1
	.type		_ZN40_INTERNAL_e8e989c4_4_k_cu_4780112d_231654cuda3std3__45__cpo4cendE,@object
	.size		_ZN40_INTERNAL_e8e989c4_4_k_cu_4780112d_231654cuda3std3__45__cpo4cendE,(_ZN40_INTERNAL_e8e989c4_4_k_cu_4780112d_231654cuda3std6ranges3__45__cpo4swapE - _ZN40_INTERNAL_e8e989c4_4_k_cu_4780112d_231654cuda3std3__45__cpo4cendE)
_ZN40_INTERNAL_e8e989c4_4_k_cu_4780112d_231654cuda3std3__45__cpo4cendE:
	.zero		1
	.type		_ZN40_INTERNAL_e8e989c4_4_k_cu_4780112d_231654cuda3std6ranges3__45__cpo4swapE,@object
	.size		_ZN40_INTERNAL_e8e989c4_4_k_cu_4780112d_231654cuda3std6ranges3__45__cpo4swapE,(.L_7 - _ZN40_INTERNAL_e8e989c4_4_k_cu_4780112d_231654cuda3std6ranges3__45__cpo4swapE)
_ZN40_INTERNAL_e8e989c4_4_k_cu_4780112d_231654cuda3std6ranges3__45__cpo4swapE:
	.zero		1
.L_7:


//--------------------- .nv.constant0._ZN7cutlass13device_kernelINS_4gemm6kernel13GemmUniversalIN4cute5tupleIJiiiiEEENS1_10collective13CollectiveMmaINS1_37MainloopSm90TmaGmmaWarpSpecializedFP8ILi11ENS5_IJNS4_1CILi1EEESB_SB_EEENS1_32KernelTmaWarpSpecializedPingpongEEENS5_IJNSA_ILi64EEENSA_ILi256EEESF_EEENS_12float_e4m3_tENS5_IJlSB_lEEESI_SJ_NS4_8TiledMMAINS4_8MMA_AtomIJNS4_4SM904GMMA31MMA_64x256x32_F32E4M3E4M3_SS_TNILNSN_7ScaleInE1ELSP_1EEEEEENS4_6LayoutISC_NS5_IJNSA_ILi0EEEST_ST_EEEEENS5_IJNS4_10UnderscoreESW_SW_EEEEENS4_13SM90_TMA_LOADENS4_14ComposedLayoutINS4_7SwizzleILi2ELi4ELi3EEENS4_18smem_ptr_flag_bitsILi8EEENSS_INS5_IJNSA_ILi8EEESF_EEENS5_IJSF_SB_EEEEEEEvNS4_8identityESZ_S19_vS1A_EENS_8epilogue10collective6detail29Sm90TmaWarpSpecializedAdapterINS1D_15DefaultEpilogueISI_SJ_SJ_NS1C_6thread17LinearCombinationISI_Li1EffLNS1H_9ScaleType4KindE0ELNS_15FloatRoundStyleE2ESI_EENS1_15EpilogueDefaultEEEEEvvEEEEvNT_6ParamsE --------------------------
	.section	.nv.constant0._ZN7cutlass13device_kernelINS_4gemm6kernel13GemmUniversalIN4cute5tupleIJiiiiEEENS1_10collective13CollectiveMmaINS1_37MainloopSm90TmaGmmaWarpSpecializedFP8ILi11ENS5_IJNS4_1CILi1EEESB_SB_EEENS1_32KernelTmaWarpSpecializedPingpongEEENS5_IJNSA_ILi64EEENSA_ILi256EEESF_EEENS_12float_e4m3_tENS5_IJlSB_lEEESI_SJ_NS4_8TiledMMAINS4_8MMA_AtomIJNS4_4SM904GMMA31MMA_64x256x32_F32E4M3E4M3_SS_TNILNSN_7ScaleInE1ELSP_1EEEEEENS4_6LayoutISC_NS5_IJNSA_ILi0EEEST_ST_EEEEENS5_IJNS4_10UnderscoreESW_SW_EEEEENS4_13SM90_TMA_LOADENS4_14ComposedLayoutINS4_7SwizzleILi2ELi4ELi3EEENS4_18smem_ptr_flag_bitsILi8EEENSS_INS5_IJNSA_ILi8EEESF_EEENS5_IJSF_SB_EEEEEEEvNS4_8identityESZ_S19_vS1A_EENS_8epilogue10collective6detail29Sm90TmaWarpSpecializedAdapterINS1D_15DefaultEpilogueISI_SJ_SJ_NS1C_6thread17LinearCombinationISI_Li1EffLNS1H_9ScaleType4KindE0ELNS_15FloatRoundStyleE2ESI_EENS1_15EpilogueDefaultEEEEEvvEEEEvNT_6ParamsE,"a",@progbits
	.sectionflags	@""
	.align	4
.nv.constant0._ZN7cutlass13device_kernelINS_4gemm6kernel13GemmUniversalIN4cute5tupleIJiiiiEEENS1_10collective13CollectiveMmaINS1_37MainloopSm90TmaGmmaWarpSpecializedFP8ILi11ENS5_IJNS4_1CILi1EEESB_SB_EEENS1_32KernelTmaWarpSpecializedPingpongEEENS5_IJNSA_ILi64EEENSA_ILi256EEESF_EEENS_12float_e4m3_tENS5_IJlSB_lEEESI_SJ_NS4_8TiledMMAINS4_8MMA_AtomIJNS4_4SM904GMMA31MMA_64x256x32_F32E4M3E4M3_SS_TNILNSN_7ScaleInE1ELSP_1EEEEEENS4_6LayoutISC_NS5_IJNSA_ILi0EEEST_ST_EEEEENS5_IJNS4_10UnderscoreESW_SW_EEEEENS4_13SM90_TMA_LOADENS4_14ComposedLayoutINS4_7SwizzleILi2ELi4ELi3EEENS4_18smem_ptr_flag_bitsILi8EEENSS_INS5_IJNSA_ILi8EEESF_EEENS5_IJSF_SB_EEEEEEEvNS4_8identityESZ_S19_vS1A_EENS_8epilogue10collective6detail29Sm90TmaWarpSpecializedAdapterINS1D_15DefaultEpilogueISI_SJ_SJ_NS1C_6thread17LinearCombinationISI_Li1EffLNS1H_9ScaleType4KindE0ELNS_15FloatRoundStyleE2ESI_EENS1_15EpilogueDefaultEEEEEvvEEEEvNT_6ParamsE:
	.zero		1664


//--------------------- SYMBOLS --------------------------

	.type		.nv.reservedSmem.offset0,@object
	.size		.nv.reservedSmem.offset0,0x4
